//
// Generated by NVIDIA NVVM Compiler
//
// Compiler Build ID: CL-36424714
// Cuda compilation tools, release 13.0, V13.0.88
// Based on NVVM 20.0.0
//

.version 9.0
.target sm_100
.address_size 64

	// .globl	_Z22fused_attention_kernelPKfS0_S0_Pfi
// _ZZ22fused_attention_kernelPKfS0_S0_PfiE6smem_Q has been demoted
// _ZZ22fused_attention_kernelPKfS0_S0_PfiE11smem_scores has been demoted
// _ZZ22fused_attention_kernelPKfS0_S0_PfiE8smem_max has been demoted
// _ZZ22fused_attention_kernelPKfS0_S0_PfiE8smem_sum has been demoted

.visible .entry _Z22fused_attention_kernelPKfS0_S0_Pfi(
	.param .u64 .ptr .align 1 _Z22fused_attention_kernelPKfS0_S0_Pfi_param_0,
	.param .u64 .ptr .align 1 _Z22fused_attention_kernelPKfS0_S0_Pfi_param_1,
	.param .u64 .ptr .align 1 _Z22fused_attention_kernelPKfS0_S0_Pfi_param_2,
	.param .u64 .ptr .align 1 _Z22fused_attention_kernelPKfS0_S0_Pfi_param_3,
	.param .u32 _Z22fused_attention_kernelPKfS0_S0_Pfi_param_4
)
{
	.reg .pred 	%p<31>;
	.reg .b32 	%r<146>;
	.reg .b32 	%f<371>;
	.reg .b64 	%rd<38>;
	// demoted variable
	.shared .align 4 .b8 _ZZ22fused_attention_kernelPKfS0_S0_PfiE6smem_Q[256];
	// demoted variable
	.shared .align 4 .b8 _ZZ22fused_attention_kernelPKfS0_S0_PfiE11smem_scores[4096];
	// demoted variable
	.shared .align 4 .f32 _ZZ22fused_attention_kernelPKfS0_S0_PfiE8smem_max;
	// demoted variable
	.shared .align 4 .f32 _ZZ22fused_attention_kernelPKfS0_S0_PfiE8smem_sum;
	ld.param.u64 	%rd7, [_Z22fused_attention_kernelPKfS0_S0_Pfi_param_0];
	mov.u32 	%r1, %ctaid.x;
	mov.u32 	%r2, %tid.x;
	setp.gt.u32 	%p1, %r2, 63;
	@%p1 bra 	$L__BB0_2;
	cvta.to.global.u64 	%rd11, %rd7;
	shl.b32 	%r54, %r1, 6;
	add.s32 	%r55, %r54, %r2;
	mul.wide.u32 	%rd12, %r55, 4;
	add.s64 	%rd13, %rd11, %rd12;
	ld.global.nc.f32 	%f95, [%rd13];
	shl.b32 	%r56, %r2, 2;
	mov.u32 	%r57, _ZZ22fused_attention_kernelPKfS0_S0_PfiE6smem_Q;
	add.s32 	%r58, %r57, %r56;
	st.shared.f32 	[%r58], %f95;
$L__BB0_2:
	ld.param.u32 	%r116, [_Z22fused_attention_kernelPKfS0_S0_Pfi_param_4];
	bar.sync 	0;
	setp.ge.s32 	%p2, %r2, %r116;
	@%p2 bra 	$L__BB0_5;
	mov.u32 	%r128, %tid.x;
	ld.shared.f32 	%f1, [_ZZ22fused_attention_kernelPKfS0_S0_PfiE6smem_Q];
	ld.shared.f32 	%f2, [_ZZ22fused_attention_kernelPKfS0_S0_PfiE6smem_Q+4];
	ld.shared.f32 	%f3, [_ZZ22fused_attention_kernelPKfS0_S0_PfiE6smem_Q+8];
	ld.shared.f32 	%f4, [_ZZ22fused_attention_kernelPKfS0_S0_PfiE6smem_Q+12];
	ld.shared.f32 	%f5, [_ZZ22fused_attention_kernelPKfS0_S0_PfiE6smem_Q+16];
	ld.shared.f32 	%f6, [_ZZ22fused_attention_kernelPKfS0_S0_PfiE6smem_Q+20];
	ld.shared.f32 	%f7, [_ZZ22fused_attention_kernelPKfS0_S0_PfiE6smem_Q+24];
	ld.shared.f32 	%f8, [_ZZ22fused_attention_kernelPKfS0_S0_PfiE6smem_Q+28];
	ld.shared.f32 	%f9, [_ZZ22fused_attention_kernelPKfS0_S0_PfiE6smem_Q+32];
	ld.shared.f32 	%f10, [_ZZ22fused_attention_kernelPKfS0_S0_PfiE6smem_Q+36];
	ld.shared.f32 	%f11, [_ZZ22fused_attention_kernelPKfS0_S0_PfiE6smem_Q+40];
	ld.shared.f32 	%f12, [_ZZ22fused_attention_kernelPKfS0_S0_PfiE6smem_Q+44];
	ld.shared.f32 	%f13, [_ZZ22fused_attention_kernelPKfS0_S0_PfiE6smem_Q+48];
	ld.shared.f32 	%f14, [_ZZ22fused_attention_kernelPKfS0_S0_PfiE6smem_Q+52];
	ld.shared.f32 	%f15, [_ZZ22fused_attention_kernelPKfS0_S0_PfiE6smem_Q+56];
	ld.shared.f32 	%f16, [_ZZ22fused_attention_kernelPKfS0_S0_PfiE6smem_Q+60];
	ld.shared.f32 	%f17, [_ZZ22fused_attention_kernelPKfS0_S0_PfiE6smem_Q+64];
	ld.shared.f32 	%f18, [_ZZ22fused_attention_kernelPKfS0_S0_PfiE6smem_Q+68];
	ld.shared.f32 	%f19, [_ZZ22fused_attention_kernelPKfS0_S0_PfiE6smem_Q+72];
	ld.shared.f32 	%f20, [_ZZ22fused_attention_kernelPKfS0_S0_PfiE6smem_Q+76];
	ld.shared.f32 	%f21, [_ZZ22fused_attention_kernelPKfS0_S0_PfiE6smem_Q+80];
	ld.shared.f32 	%f22, [_ZZ22fused_attention_kernelPKfS0_S0_PfiE6smem_Q+84];
	ld.shared.f32 	%f23, [_ZZ22fused_attention_kernelPKfS0_S0_PfiE6smem_Q+88];
	ld.shared.f32 	%f24, [_ZZ22fused_attention_kernelPKfS0_S0_PfiE6smem_Q+92];
	ld.shared.f32 	%f25, [_ZZ22fused_attention_kernelPKfS0_S0_PfiE6smem_Q+96];
	ld.shared.f32 	%f26, [_ZZ22fused_attention_kernelPKfS0_S0_PfiE6smem_Q+100];
	ld.shared.f32 	%f27, [_ZZ22fused_attention_kernelPKfS0_S0_PfiE6smem_Q+104];
	ld.shared.f32 	%f28, [_ZZ22fused_attention_kernelPKfS0_S0_PfiE6smem_Q+108];
	ld.shared.f32 	%f29, [_ZZ22fused_attention_kernelPKfS0_S0_PfiE6smem_Q+112];
	ld.shared.f32 	%f30, [_ZZ22fused_attention_kernelPKfS0_S0_PfiE6smem_Q+116];
	ld.shared.f32 	%f31, [_ZZ22fused_attention_kernelPKfS0_S0_PfiE6smem_Q+120];
	ld.shared.f32 	%f32, [_ZZ22fused_attention_kernelPKfS0_S0_PfiE6smem_Q+124];
	ld.shared.f32 	%f33, [_ZZ22fused_attention_kernelPKfS0_S0_PfiE6smem_Q+128];
	ld.shared.f32 	%f34, [_ZZ22fused_attention_kernelPKfS0_S0_PfiE6smem_Q+132];
	ld.shared.f32 	%f35, [_ZZ22fused_attention_kernelPKfS0_S0_PfiE6smem_Q+136];
	ld.shared.f32 	%f36, [_ZZ22fused_attention_kernelPKfS0_S0_PfiE6smem_Q+140];
	ld.shared.f32 	%f37, [_ZZ22fused_attention_kernelPKfS0_S0_PfiE6smem_Q+144];
	ld.shared.f32 	%f38, [_ZZ22fused_attention_kernelPKfS0_S0_PfiE6smem_Q+148];
	ld.shared.f32 	%f39, [_ZZ22fused_attention_kernelPKfS0_S0_PfiE6smem_Q+152];
	ld.shared.f32 	%f40, [_ZZ22fused_attention_kernelPKfS0_S0_PfiE6smem_Q+156];
	ld.shared.f32 	%f41, [_ZZ22fused_attention_kernelPKfS0_S0_PfiE6smem_Q+160];
	ld.shared.f32 	%f42, [_ZZ22fused_attention_kernelPKfS0_S0_PfiE6smem_Q+164];
	ld.shared.f32 	%f43, [_ZZ22fused_attention_kernelPKfS0_S0_PfiE6smem_Q+168];
	ld.shared.f32 	%f44, [_ZZ22fused_attention_kernelPKfS0_S0_PfiE6smem_Q+172];
	ld.shared.f32 	%f45, [_ZZ22fused_attention_kernelPKfS0_S0_PfiE6smem_Q+176];
	ld.shared.f32 	%f46, [_ZZ22fused_attention_kernelPKfS0_S0_PfiE6smem_Q+180];
	ld.shared.f32 	%f47, [_ZZ22fused_attention_kernelPKfS0_S0_PfiE6smem_Q+184];
	ld.shared.f32 	%f48, [_ZZ22fused_attention_kernelPKfS0_S0_PfiE6smem_Q+188];
	ld.shared.f32 	%f49, [_ZZ22fused_attention_kernelPKfS0_S0_PfiE6smem_Q+192];
	ld.shared.f32 	%f50, [_ZZ22fused_attention_kernelPKfS0_S0_PfiE6smem_Q+196];
	ld.shared.f32 	%f51, [_ZZ22fused_attention_kernelPKfS0_S0_PfiE6smem_Q+200];
	ld.shared.f32 	%f52, [_ZZ22fused_attention_kernelPKfS0_S0_PfiE6smem_Q+204];
	ld.shared.f32 	%f53, [_ZZ22fused_attention_kernelPKfS0_S0_PfiE6smem_Q+208];
	ld.shared.f32 	%f54, [_ZZ22fused_attention_kernelPKfS0_S0_PfiE6smem_Q+212];
	ld.shared.f32 	%f55, [_ZZ22fused_attention_kernelPKfS0_S0_PfiE6smem_Q+216];
	ld.shared.f32 	%f56, [_ZZ22fused_attention_kernelPKfS0_S0_PfiE6smem_Q+220];
	ld.shared.f32 	%f57, [_ZZ22fused_attention_kernelPKfS0_S0_PfiE6smem_Q+224];
	ld.shared.f32 	%f58, [_ZZ22fused_attention_kernelPKfS0_S0_PfiE6smem_Q+228];
	ld.shared.f32 	%f59, [_ZZ22fused_attention_kernelPKfS0_S0_PfiE6smem_Q+232];
	ld.shared.f32 	%f60, [_ZZ22fused_attention_kernelPKfS0_S0_PfiE6smem_Q+236];
	ld.shared.f32 	%f61, [_ZZ22fused_attention_kernelPKfS0_S0_PfiE6smem_Q+240];
	ld.shared.f32 	%f62, [_ZZ22fused_attention_kernelPKfS0_S0_PfiE6smem_Q+244];
	ld.shared.f32 	%f63, [_ZZ22fused_attention_kernelPKfS0_S0_PfiE6smem_Q+248];
	ld.shared.f32 	%f64, [_ZZ22fused_attention_kernelPKfS0_S0_PfiE6smem_Q+252];
	mov.u32 	%r61, _ZZ22fused_attention_kernelPKfS0_S0_PfiE11smem_scores;
	mov.u32 	%r63, %ntid.x;
$L__BB0_4:
	ld.param.u32 	%r117, [_Z22fused_attention_kernelPKfS0_S0_Pfi_param_4];
	ld.param.u64 	%rd34, [_Z22fused_attention_kernelPKfS0_S0_Pfi_param_1];
	shl.b32 	%r59, %r128, 6;
	cvta.to.global.u64 	%rd14, %rd34;
	mul.wide.s32 	%rd15, %r59, 4;
	add.s64 	%rd16, %rd14, %rd15;
	ld.global.nc.f32 	%f96, [%rd16];
	fma.rn.f32 	%f97, %f1, %f96, 0f00000000;
	ld.global.nc.f32 	%f98, [%rd16+4];
	fma.rn.f32 	%f99, %f2, %f98, %f97;
	ld.global.nc.f32 	%f100, [%rd16+8];
	fma.rn.f32 	%f101, %f3, %f100, %f99;
	ld.global.nc.f32 	%f102, [%rd16+12];
	fma.rn.f32 	%f103, %f4, %f102, %f101;
	ld.global.nc.f32 	%f104, [%rd16+16];
	fma.rn.f32 	%f105, %f5, %f104, %f103;
	ld.global.nc.f32 	%f106, [%rd16+20];
	fma.rn.f32 	%f107, %f6, %f106, %f105;
	ld.global.nc.f32 	%f108, [%rd16+24];
	fma.rn.f32 	%f109, %f7, %f108, %f107;
	ld.global.nc.f32 	%f110, [%rd16+28];
	fma.rn.f32 	%f111, %f8, %f110, %f109;
	ld.global.nc.f32 	%f112, [%rd16+32];
	fma.rn.f32 	%f113, %f9, %f112, %f111;
	ld.global.nc.f32 	%f114, [%rd16+36];
	fma.rn.f32 	%f115, %f10, %f114, %f113;
	ld.global.nc.f32 	%f116, [%rd16+40];
	fma.rn.f32 	%f117, %f11, %f116, %f115;
	ld.global.nc.f32 	%f118, [%rd16+44];
	fma.rn.f32 	%f119, %f12, %f118, %f117;
	ld.global.nc.f32 	%f120, [%rd16+48];
	fma.rn.f32 	%f121, %f13, %f120, %f119;
	ld.global.nc.f32 	%f122, [%rd16+52];
	fma.rn.f32 	%f123, %f14, %f122, %f121;
	ld.global.nc.f32 	%f124, [%rd16+56];
	fma.rn.f32 	%f125, %f15, %f124, %f123;
	ld.global.nc.f32 	%f126, [%rd16+60];
	fma.rn.f32 	%f127, %f16, %f126, %f125;
	ld.global.nc.f32 	%f128, [%rd16+64];
	fma.rn.f32 	%f129, %f17, %f128, %f127;
	ld.global.nc.f32 	%f130, [%rd16+68];
	fma.rn.f32 	%f131, %f18, %f130, %f129;
	ld.global.nc.f32 	%f132, [%rd16+72];
	fma.rn.f32 	%f133, %f19, %f132, %f131;
	ld.global.nc.f32 	%f134, [%rd16+76];
	fma.rn.f32 	%f135, %f20, %f134, %f133;
	ld.global.nc.f32 	%f136, [%rd16+80];
	fma.rn.f32 	%f137, %f21, %f136, %f135;
	ld.global.nc.f32 	%f138, [%rd16+84];
	fma.rn.f32 	%f139, %f22, %f138, %f137;
	ld.global.nc.f32 	%f140, [%rd16+88];
	fma.rn.f32 	%f141, %f23, %f140, %f139;
	ld.global.nc.f32 	%f142, [%rd16+92];
	fma.rn.f32 	%f143, %f24, %f142, %f141;
	ld.global.nc.f32 	%f144, [%rd16+96];
	fma.rn.f32 	%f145, %f25, %f144, %f143;
	ld.global.nc.f32 	%f146, [%rd16+100];
	fma.rn.f32 	%f147, %f26, %f146, %f145;
	ld.global.nc.f32 	%f148, [%rd16+104];
	fma.rn.f32 	%f149, %f27, %f148, %f147;
	ld.global.nc.f32 	%f150, [%rd16+108];
	fma.rn.f32 	%f151, %f28, %f150, %f149;
	ld.global.nc.f32 	%f152, [%rd16+112];
	fma.rn.f32 	%f153, %f29, %f152, %f151;
	ld.global.nc.f32 	%f154, [%rd16+116];
	fma.rn.f32 	%f155, %f30, %f154, %f153;
	ld.global.nc.f32 	%f156, [%rd16+120];
	fma.rn.f32 	%f157, %f31, %f156, %f155;
	ld.global.nc.f32 	%f158, [%rd16+124];
	fma.rn.f32 	%f159, %f32, %f158, %f157;
	ld.global.nc.f32 	%f160, [%rd16+128];
	fma.rn.f32 	%f161, %f33, %f160, %f159;
	ld.global.nc.f32 	%f162, [%rd16+132];
	fma.rn.f32 	%f163, %f34, %f162, %f161;
	ld.global.nc.f32 	%f164, [%rd16+136];
	fma.rn.f32 	%f165, %f35, %f164, %f163;
	ld.global.nc.f32 	%f166, [%rd16+140];
	fma.rn.f32 	%f167, %f36, %f166, %f165;
	ld.global.nc.f32 	%f168, [%rd16+144];
	fma.rn.f32 	%f169, %f37, %f168, %f167;
	ld.global.nc.f32 	%f170, [%rd16+148];
	fma.rn.f32 	%f171, %f38, %f170, %f169;
	ld.global.nc.f32 	%f172, [%rd16+152];
	fma.rn.f32 	%f173, %f39, %f172, %f171;
	ld.global.nc.f32 	%f174, [%rd16+156];
	fma.rn.f32 	%f175, %f40, %f174, %f173;
	ld.global.nc.f32 	%f176, [%rd16+160];
	fma.rn.f32 	%f177, %f41, %f176, %f175;
	ld.global.nc.f32 	%f178, [%rd16+164];
	fma.rn.f32 	%f179, %f42, %f178, %f177;
	ld.global.nc.f32 	%f180, [%rd16+168];
	fma.rn.f32 	%f181, %f43, %f180, %f179;
	ld.global.nc.f32 	%f182, [%rd16+172];
	fma.rn.f32 	%f183, %f44, %f182, %f181;
	ld.global.nc.f32 	%f184, [%rd16+176];
	fma.rn.f32 	%f185, %f45, %f184, %f183;
	ld.global.nc.f32 	%f186, [%rd16+180];
	fma.rn.f32 	%f187, %f46, %f186, %f185;
	ld.global.nc.f32 	%f188, [%rd16+184];
	fma.rn.f32 	%f189, %f47, %f188, %f187;
	ld.global.nc.f32 	%f190, [%rd16+188];
	fma.rn.f32 	%f191, %f48, %f190, %f189;
	ld.global.nc.f32 	%f192, [%rd16+192];
	fma.rn.f32 	%f193, %f49, %f192, %f191;
	ld.global.nc.f32 	%f194, [%rd16+196];
	fma.rn.f32 	%f195, %f50, %f194, %f193;
	ld.global.nc.f32 	%f196, [%rd16+200];
	fma.rn.f32 	%f197, %f51, %f196, %f195;
	ld.global.nc.f32 	%f198, [%rd16+204];
	fma.rn.f32 	%f199, %f52, %f198, %f197;
	ld.global.nc.f32 	%f200, [%rd16+208];
	fma.rn.f32 	%f201, %f53, %f200, %f199;
	ld.global.nc.f32 	%f202, [%rd16+212];
	fma.rn.f32 	%f203, %f54, %f202, %f201;
	ld.global.nc.f32 	%f204, [%rd16+216];
	fma.rn.f32 	%f205, %f55, %f204, %f203;
	ld.global.nc.f32 	%f206, [%rd16+220];
	fma.rn.f32 	%f207, %f56, %f206, %f205;
	ld.global.nc.f32 	%f208, [%rd16+224];
	fma.rn.f32 	%f209, %f57, %f208, %f207;
	ld.global.nc.f32 	%f210, [%rd16+228];
	fma.rn.f32 	%f211, %f58, %f210, %f209;
	ld.global.nc.f32 	%f212, [%rd16+232];
	fma.rn.f32 	%f213, %f59, %f212, %f211;
	ld.global.nc.f32 	%f214, [%rd16+236];
	fma.rn.f32 	%f215, %f60, %f214, %f213;
	ld.global.nc.f32 	%f216, [%rd16+240];
	fma.rn.f32 	%f217, %f61, %f216, %f215;
	ld.global.nc.f32 	%f218, [%rd16+244];
	fma.rn.f32 	%f219, %f62, %f218, %f217;
	ld.global.nc.f32 	%f220, [%rd16+248];
	fma.rn.f32 	%f221, %f63, %f220, %f219;
	ld.global.nc.f32 	%f222, [%rd16+252];
	fma.rn.f32 	%f223, %f64, %f222, %f221;
	shl.b32 	%r60, %r128, 2;
	add.s32 	%r62, %r61, %r60;
	st.shared.f32 	[%r62], %f223;
	add.s32 	%r128, %r128, %r63;
	setp.lt.s32 	%p3, %r128, %r117;
	@%p3 bra 	$L__BB0_4;
$L__BB0_5:
	bar.sync 	0;
	mov.u32 	%r144, %tid.x;
	setp.ne.s32 	%p4, %r144, 0;
	@%p4 bra 	$L__BB0_20;
	ld.param.u32 	%r118, [_Z22fused_attention_kernelPKfS0_S0_Pfi_param_4];
	setp.lt.s32 	%p5, %r118, 1;
	mov.f32 	%f360, 0fE0AD78EC;
	@%p5 bra 	$L__BB0_19;
	ld.param.u32 	%r119, [_Z22fused_attention_kernelPKfS0_S0_Pfi_param_4];
	and.b32  	%r7, %r119, 15;
	setp.lt.u32 	%p6, %r119, 16;
	mov.f32 	%f360, 0fE0AD78EC;
	mov.b32 	%r131, 0;
	@%p6 bra 	$L__BB0_10;
	ld.param.u32 	%r120, [_Z22fused_attention_kernelPKfS0_S0_Pfi_param_4];
	and.b32  	%r131, %r120, 2147483632;
	mov.f32 	%f360, 0fE0AD78EC;
	mov.b32 	%r129, 0;
	mov.u32 	%r67, _ZZ22fused_attention_kernelPKfS0_S0_PfiE11smem_scores;
$L__BB0_9:
	.pragma "nounroll";
	shl.b32 	%r66, %r129, 2;
	add.s32 	%r68, %r67, %r66;
	ld.shared.f32 	%f228, [%r68];
	max.f32 	%f229, %f360, %f228;
	ld.shared.f32 	%f230, [%r68+4];
	max.f32 	%f231, %f229, %f230;
	ld.shared.f32 	%f232, [%r68+8];
	max.f32 	%f233, %f231, %f232;
	ld.shared.f32 	%f234, [%r68+12];
	max.f32 	%f235, %f233, %f234;
	ld.shared.f32 	%f236, [%r68+16];
	max.f32 	%f237, %f235, %f236;
	ld.shared.f32 	%f238, [%r68+20];
	max.f32 	%f239, %f237, %f238;
	ld.shared.f32 	%f240, [%r68+24];
	max.f32 	%f241, %f239, %f240;
	ld.shared.f32 	%f242, [%r68+28];
	max.f32 	%f243, %f241, %f242;
	ld.shared.f32 	%f244, [%r68+32];
	max.f32 	%f245, %f243, %f244;
	ld.shared.f32 	%f246, [%r68+36];
	max.f32 	%f247, %f245, %f246;
	ld.shared.f32 	%f248, [%r68+40];
	max.f32 	%f249, %f247, %f248;
	ld.shared.f32 	%f250, [%r68+44];
	max.f32 	%f251, %f249, %f250;
	ld.shared.f32 	%f252, [%r68+48];
	max.f32 	%f253, %f251, %f252;
	ld.shared.f32 	%f254, [%r68+52];
	max.f32 	%f255, %f253, %f254;
	ld.shared.f32 	%f256, [%r68+56];
	max.f32 	%f257, %f255, %f256;
	ld.shared.f32 	%f258, [%r68+60];
	max.f32 	%f360, %f257, %f258;
	add.s32 	%r129, %r129, 16;
	setp.ne.s32 	%p7, %r129, %r131;
	@%p7 bra 	$L__BB0_9;
$L__BB0_10:
	setp.eq.s32 	%p8, %r7, 0;
	@%p8 bra 	$L__BB0_19;
	ld.param.u32 	%r121, [_Z22fused_attention_kernelPKfS0_S0_Pfi_param_4];
	and.b32  	%r12, %r121, 7;
	setp.lt.u32 	%p9, %r7, 8;
	@%p9 bra 	$L__BB0_13;
	shl.b32 	%r69, %r131, 2;
	mov.u32 	%r70, _ZZ22fused_attention_kernelPKfS0_S0_PfiE11smem_scores;
	add.s32 	%r71, %r70, %r69;
	ld.shared.f32 	%f260, [%r71];
	max.f32 	%f261, %f360, %f260;
	ld.shared.f32 	%f262, [%r71+4];
	max.f32 	%f263, %f261, %f262;
	ld.shared.f32 	%f264, [%r71+8];
	max.f32 	%f265, %f263, %f264;
	ld.shared.f32 	%f266, [%r71+12];
	max.f32 	%f267, %f265, %f266;
	ld.shared.f32 	%f268, [%r71+16];
	max.f32 	%f269, %f267, %f268;
	ld.shared.f32 	%f270, [%r71+20];
	max.f32 	%f271, %f269, %f270;
	ld.shared.f32 	%f272, [%r71+24];
	max.f32 	%f273, %f271, %f272;
	ld.shared.f32 	%f274, [%r71+28];
	max.f32 	%f360, %f273, %f274;
	add.s32 	%r131, %r131, 8;
$L__BB0_13:
	setp.eq.s32 	%p10, %r12, 0;
	@%p10 bra 	$L__BB0_19;
	ld.param.u32 	%r122, [_Z22fused_attention_kernelPKfS0_S0_Pfi_param_4];
	and.b32  	%r15, %r122, 3;
	setp.lt.u32 	%p11, %r12, 4;
	@%p11 bra 	$L__BB0_16;
	shl.b32 	%r72, %r131, 2;
	mov.u32 	%r73, _ZZ22fused_attention_kernelPKfS0_S0_PfiE11smem_scores;
	add.s32 	%r74, %r73, %r72;
	ld.shared.f32 	%f276, [%r74];
	max.f32 	%f277, %f360, %f276;
	ld.shared.f32 	%f278, [%r74+4];
	max.f32 	%f279, %f277, %f278;
	ld.shared.f32 	%f280, [%r74+8];
	max.f32 	%f281, %f279, %f280;
	ld.shared.f32 	%f282, [%r74+12];
	max.f32 	%f360, %f281, %f282;
	add.s32 	%r131, %r131, 4;
$L__BB0_16:
	setp.eq.s32 	%p12, %r15, 0;
	@%p12 bra 	$L__BB0_19;
	mov.b32 	%r134, 0;
	mov.u32 	%r77, _ZZ22fused_attention_kernelPKfS0_S0_PfiE11smem_scores;
$L__BB0_18:
	.pragma "nounroll";
	shl.b32 	%r76, %r131, 2;
	add.s32 	%r78, %r77, %r76;
	ld.shared.f32 	%f283, [%r78];
	max.f32 	%f360, %f360, %f283;
	add.s32 	%r131, %r131, 1;
	add.s32 	%r134, %r134, 1;
	setp.ne.s32 	%p13, %r134, %r15;
	@%p13 bra 	$L__BB0_18;
$L__BB0_19:
	st.shared.f32 	[_ZZ22fused_attention_kernelPKfS0_S0_PfiE8smem_max], %f360;
$L__BB0_20:
	ld.param.u32 	%r123, [_Z22fused_attention_kernelPKfS0_S0_Pfi_param_4];
	setp.ge.s32 	%p14, %r144, %r123;
	bar.sync 	0;
	mov.f32 	%f362, 0f00000000;
	@%p14 bra 	$L__BB0_23;
	ld.shared.f32 	%f78, [_ZZ22fused_attention_kernelPKfS0_S0_PfiE8smem_max];
	mov.f32 	%f362, 0f00000000;
	mov.u32 	%r22, %ntid.x;
	mov.u32 	%r80, _ZZ22fused_attention_kernelPKfS0_S0_PfiE11smem_scores;
	mov.u32 	%r135, %r144;
$L__BB0_22:
	ld.param.u32 	%r124, [_Z22fused_attention_kernelPKfS0_S0_Pfi_param_4];
	shl.b32 	%r79, %r135, 2;
	add.s32 	%r81, %r80, %r79;
	ld.shared.f32 	%f286, [%r81];
	sub.f32 	%f287, %f286, %f78;
	mul.f32 	%f288, %f287, 0f3FB8AA3B;
	ex2.approx.f32 	%f289, %f288;
	st.shared.f32 	[%r81], %f289;
	add.f32 	%f362, %f362, %f289;
	add.s32 	%r135, %r135, %r22;
	setp.lt.s32 	%p15, %r135, %r124;
	@%p15 bra 	$L__BB0_22;
$L__BB0_23:
	setp.gt.u32 	%p16, %r144, 63;
	atom.shared.add.f32 	%f290, [_ZZ22fused_attention_kernelPKfS0_S0_PfiE8smem_sum], %f362;
	bar.sync 	0;
	@%p16 bra 	$L__BB0_44;
	ld.param.u32 	%r125, [_Z22fused_attention_kernelPKfS0_S0_Pfi_param_4];
	ld.param.u64 	%rd36, [_Z22fused_attention_kernelPKfS0_S0_Pfi_param_3];
	cvta.to.global.u64 	%rd1, %rd36;
	setp.lt.s32 	%p17, %r125, 1;
	ld.shared.f32 	%f82, [_ZZ22fused_attention_kernelPKfS0_S0_PfiE8smem_sum];
	mov.u32 	%r82, %ctaid.x;
	shl.b32 	%r25, %r82, 6;
	mov.u32 	%r26, %ntid.x;
	@%p17 bra 	$L__BB0_38;
	ld.param.u32 	%r126, [_Z22fused_attention_kernelPKfS0_S0_Pfi_param_4];
	ld.param.u64 	%rd35, [_Z22fused_attention_kernelPKfS0_S0_Pfi_param_2];
	and.b32  	%r27, %r126, 7;
	add.s32 	%r28, %r27, -1;
	and.b32  	%r29, %r126, 3;
	and.b32  	%r30, %r126, 2147483640;
	and.b32  	%r31, %r126, 1;
	neg.s32 	%r32, %r30;
	cvta.to.global.u64 	%rd2, %rd35;
	add.s64 	%rd3, %rd2, 1024;
$L__BB0_26:
	ld.param.u32 	%r127, [_Z22fused_attention_kernelPKfS0_S0_Pfi_param_4];
	setp.lt.u32 	%p23, %r127, 8;
	mov.f32 	%f370, 0f00000000;
	mov.b32 	%r140, 0;
	@%p23 bra 	$L__BB0_29;
	mul.wide.u32 	%rd25, %r144, 4;
	add.s64 	%rd37, %rd3, %rd25;
	mov.u32 	%r99, _ZZ22fused_attention_kernelPKfS0_S0_PfiE11smem_scores;
	add.s32 	%r137, %r99, 16;
	mov.f32 	%f370, 0f00000000;
	mov.u32 	%r138, %r32;
$L__BB0_28:
	.pragma "nounroll";
	ld.shared.f32 	%f294, [%r137+-16];
	div.rn.f32 	%f295, %f294, %f82;
	ld.global.nc.f32 	%f296, [%rd37+-1024];
	fma.rn.f32 	%f297, %f295, %f296, %f370;
	ld.shared.f32 	%f298, [%r137+-12];
	div.rn.f32 	%f299, %f298, %f82;
	ld.global.nc.f32 	%f300, [%rd37+-768];
	fma.rn.f32 	%f301, %f299, %f300, %f297;
	ld.shared.f32 	%f302, [%r137+-8];
	div.rn.f32 	%f303, %f302, %f82;
	ld.global.nc.f32 	%f304, [%rd37+-512];
	fma.rn.f32 	%f305, %f303, %f304, %f301;
	ld.shared.f32 	%f306, [%r137+-4];
	div.rn.f32 	%f307, %f306, %f82;
	ld.global.nc.f32 	%f308, [%rd37+-256];
	fma.rn.f32 	%f309, %f307, %f308, %f305;
	ld.shared.f32 	%f310, [%r137];
	div.rn.f32 	%f311, %f310, %f82;
	ld.global.nc.f32 	%f312, [%rd37];
	fma.rn.f32 	%f313, %f311, %f312, %f309;
	ld.shared.f32 	%f314, [%r137+4];
	div.rn.f32 	%f315, %f314, %f82;
	ld.global.nc.f32 	%f316, [%rd37+256];
	fma.rn.f32 	%f317, %f315, %f316, %f313;
	ld.shared.f32 	%f318, [%r137+8];
	div.rn.f32 	%f319, %f318, %f82;
	ld.global.nc.f32 	%f320, [%rd37+512];
	fma.rn.f32 	%f321, %f319, %f320, %f317;
	ld.shared.f32 	%f322, [%r137+12];
	div.rn.f32 	%f323, %f322, %f82;
	ld.global.nc.f32 	%f324, [%rd37+768];
	fma.rn.f32 	%f370, %f323, %f324, %f321;
	add.s32 	%r138, %r138, 8;
	add.s32 	%r137, %r137, 32;
	add.s64 	%rd37, %rd37, 2048;
	setp.ne.s32 	%p24, %r138, 0;
	mov.u32 	%r140, %r30;
	@%p24 bra 	$L__BB0_28;
$L__BB0_29:
	setp.eq.s32 	%p25, %r27, 0;
	@%p25 bra 	$L__BB0_37;
	setp.lt.u32 	%p26, %r28, 3;
	@%p26 bra 	$L__BB0_32;
	shl.b32 	%r100, %r140, 2;
	mov.u32 	%r101, _ZZ22fused_attention_kernelPKfS0_S0_PfiE11smem_scores;
	add.s32 	%r102, %r101, %r100;
	ld.shared.f32 	%f326, [%r102];
	div.rn.f32 	%f327, %f326, %f82;
	shl.b32 	%r103, %r140, 6;
	add.s32 	%r104, %r103, %r144;
	mul.wide.s32 	%rd26, %r104, 4;
	add.s64 	%rd27, %rd2, %rd26;
	ld.global.nc.f32 	%f328, [%rd27];
	fma.rn.f32 	%f329, %f327, %f328, %f370;
	ld.shared.f32 	%f330, [%r102+4];
	div.rn.f32 	%f331, %f330, %f82;
	ld.global.nc.f32 	%f332, [%rd27+256];
	fma.rn.f32 	%f333, %f331, %f332, %f329;
	ld.shared.f32 	%f334, [%r102+8];
	div.rn.f32 	%f335, %f334, %f82;
	ld.global.nc.f32 	%f336, [%rd27+512];
	fma.rn.f32 	%f337, %f335, %f336, %f333;
	ld.shared.f32 	%f338, [%r102+12];
	div.rn.f32 	%f339, %f338, %f82;
	ld.global.nc.f32 	%f340, [%rd27+768];
	fma.rn.f32 	%f370, %f339, %f340, %f337;
	add.s32 	%r140, %r140, 4;
$L__BB0_32:
	setp.eq.s32 	%p27, %r29, 0;
	@%p27 bra 	$L__BB0_37;
	setp.eq.s32 	%p28, %r29, 1;
	@%p28 bra 	$L__BB0_35;
	shl.b32 	%r105, %r140, 2;
	mov.u32 	%r106, _ZZ22fused_attention_kernelPKfS0_S0_PfiE11smem_scores;
	add.s32 	%r107, %r106, %r105;
	ld.shared.f32 	%f342, [%r107];
	div.rn.f32 	%f343, %f342, %f82;
	shl.b32 	%r108, %r140, 6;
	add.s32 	%r109, %r108, %r144;
	mul.wide.s32 	%rd28, %r109, 4;
	add.s64 	%rd29, %rd2, %rd28;
	ld.global.nc.f32 	%f344, [%rd29];
	fma.rn.f32 	%f345, %f343, %f344, %f370;
	ld.shared.f32 	%f346, [%r107+4];
	div.rn.f32 	%f347, %f346, %f82;
	ld.global.nc.f32 	%f348, [%rd29+256];
	fma.rn.f32 	%f370, %f347, %f348, %f345;
	add.s32 	%r140, %r140, 2;
$L__BB0_35:
	setp.eq.s32 	%p29, %r31, 0;
	@%p29 bra 	$L__BB0_37;
	shl.b32 	%r110, %r140, 2;
	mov.u32 	%r111, _ZZ22fused_attention_kernelPKfS0_S0_PfiE11smem_scores;
	add.s32 	%r112, %r111, %r110;
	ld.shared.f32 	%f349, [%r112];
	div.rn.f32 	%f350, %f349, %f82;
	shl.b32 	%r113, %r140, 6;
	add.s32 	%r114, %r113, %r144;
	mul.wide.s32 	%rd30, %r114, 4;
	add.s64 	%rd31, %rd2, %rd30;
	ld.global.nc.f32 	%f351, [%rd31];
	fma.rn.f32 	%f370, %f350, %f351, %f370;
$L__BB0_37:
	add.s32 	%r115, %r25, %r144;
	mul.wide.u32 	%rd32, %r115, 4;
	add.s64 	%rd33, %rd1, %rd32;
	st.global.f32 	[%rd33], %f370;
	add.s32 	%r144, %r144, %r26;
	setp.lt.u32 	%p30, %r144, 64;
	@%p30 bra 	$L__BB0_26;
	bra.uni 	$L__BB0_44;
$L__BB0_38:
	add.s32 	%r83, %r144, %r26;
	max.u32 	%r84, %r83, 64;
	setp.lt.u32 	%p18, %r83, 64;
	selp.u32 	%r85, 1, 0, %p18;
	add.s32 	%r86, %r83, %r85;
	sub.s32 	%r87, %r84, %r86;
	div.u32 	%r88, %r87, %r26;
	add.s32 	%r44, %r88, %r85;
	and.b32  	%r89, %r44, 3;
	setp.eq.s32 	%p19, %r89, 3;
	@%p19 bra 	$L__BB0_41;
	add.s32 	%r91, %r44, 1;
	and.b32  	%r45, %r91, 3;
	mov.b32 	%r143, 0;
$L__BB0_40:
	.pragma "nounroll";
	add.s32 	%r92, %r25, %r144;
	mul.wide.u32 	%rd17, %r92, 4;
	add.s64 	%rd18, %rd1, %rd17;
	mov.b32 	%r93, 0;
	st.global.u32 	[%rd18], %r93;
	add.s32 	%r144, %r144, %r26;
	add.s32 	%r143, %r143, 1;
	setp.ne.s32 	%p20, %r143, %r45;
	@%p20 bra 	$L__BB0_40;
$L__BB0_41:
	setp.lt.u32 	%p21, %r44, 3;
	@%p21 bra 	$L__BB0_44;
	shl.b32 	%r96, %r26, 2;
	cvt.u64.u32 	%rd21, %r96;
$L__BB0_43:
	add.s32 	%r94, %r25, %r144;
	mul.wide.s32 	%rd19, %r94, 4;
	add.s64 	%rd20, %rd1, %rd19;
	mov.b32 	%r95, 0;
	st.global.u32 	[%rd20], %r95;
	add.s64 	%rd22, %rd20, %rd21;
	st.global.u32 	[%rd22], %r95;
	add.s64 	%rd23, %rd22, %rd21;
	st.global.u32 	[%rd23], %r95;
	add.s64 	%rd24, %rd23, %rd21;
	st.global.u32 	[%rd24], %r95;
	add.s32 	%r144, %r96, %r144;
	setp.lt.u32 	%p22, %r144, 64;
	@%p22 bra 	$L__BB0_43;
$L__BB0_44:
	ret;

}


// ===== COMPILED SASS (sm_100) =====

	.target	sm_100

	.elftype	@"ET_EXEC"


//--------------------- .note.nv.tkinfo           --------------------------
	.section	.note.nv.tkinfo,"",@"SHT_NOTE"
	.sectionflags	@"SHF_NOTE_NV_TKINFO"
	.tkinfo
        /*0018*/ 	.word	0x00000002
        /*0030*/ 	.string	""
        /*0030*/ 	.string	"ptxas"
        /*0030*/ 	.string	"Cuda compilation tools, release 13.0, V13.0.88"
        /*0030*/ 	.string	"Build cuda_13.0.r13.0/compiler.36424714_0"
        /*0030*/ 	.string	"-arch sm_100 -m 64 "



//--------------------- .note.nv.cuinfo           --------------------------
	.section	.note.nv.cuinfo,"",@"SHT_NOTE"
	.sectionflags	@"SHF_NOTE_NV_CUINFO"
        /*0018*/ 	.short	0x0002
        /*001a*/ 	.short	0x0064
        /*001c*/ 	.short	0x0082
	.zero		2


//--------------------- .nv.info                  --------------------------
	.section	.nv.info,"",@"SHT_CUDA_INFO"
	.align	4


	//----- nvinfo : EIATTR_REGCOUNT
	.align		4
        /*0000*/ 	.byte	0x04, 0x2f
        /*0002*/ 	.short	(.L_1 - .L_0)
	.align		4
.L_0:
        /*0004*/ 	.word	index@(_Z22fused_attention_kernelPKfS0_S0_Pfi)
        /*0008*/ 	.word	0x00000050


	//----- nvinfo : EIATTR_FRAME_SIZE
	.align		4
.L_1:
        /*000c*/ 	.byte	0x04, 0x11
        /*000e*/ 	.short	(.L_3 - .L_2)
	.align		4
.L_2:
        /*0010*/ 	.word	index@($__internal_0_$__cuda_sm3x_div_rn_noftz_f32_slowpath)
        /*0014*/ 	.word	0x00000000


	//----- nvinfo : EIATTR_FRAME_SIZE
	.align		4
.L_3:
        /*0018*/ 	.byte	0x04, 0x11
        /*001a*/ 	.short	(.L_5 - .L_4)
	.align		4
.L_4:
        /*001c*/ 	.word	index@(_Z22fused_attention_kernelPKfS0_S0_Pfi)
        /*0020*/ 	.word	0x00000000


	//----- nvinfo : EIATTR_MIN_STACK_SIZE
	.align		4
.L_5:
        /*0024*/ 	.byte	0x04, 0x12
        /*0026*/ 	.short	(.L_7 - .L_6)
	.align		4
.L_6:
        /*0028*/ 	.word	index@(_Z22fused_attention_kernelPKfS0_S0_Pfi)
        /*002c*/ 	.word	0x00000000
.L_7:


//--------------------- .nv.compat                --------------------------
	.section	.nv.compat,"",@"SHT_CUDA_COMPAT_INFO"
	.align	4
        /*0000*/ 	.byte	0x02, 0x09, 0x00, 0x00, 0x02, 0x02, 0x01, 0x00, 0x02, 0x05, 0x05, 0x00, 0x03, 0x07, 0x01, 0x01
        /*0010*/ 	.byte	0x02, 0x03, 0x00, 0x00, 0x02, 0x06, 0x01, 0x00, 0x04, 0x0b, 0x08, 0x00, 0x01, 0x00, 0x00, 0x00
        /*0020*/ 	.byte	0x00, 0x00, 0x00, 0x00


//--------------------- .nv.info._Z22fused_attention_kernelPKfS0_S0_Pfi --------------------------
	.section	.nv.info._Z22fused_attention_kernelPKfS0_S0_Pfi,"",@"SHT_CUDA_INFO"
	.sectionflags	@""
	.align	4


	//----- nvinfo : EIATTR_CUDA_API_VERSION
	.align		4
        /*0000*/ 	.byte	0x04, 0x37
        /*0002*/ 	.short	(.L_9 - .L_8)
.L_8:
        /*0004*/ 	.word	0x00000082


	//----- nvinfo : EIATTR_KPARAM_INFO
	.align		4
.L_9:
        /*0008*/ 	.byte	0x04, 0x17
        /*000a*/ 	.short	(.L_11 - .L_10)
.L_10:
        /*000c*/ 	.word	0x00000000
        /*0010*/ 	.short	0x0004
        /*0012*/ 	.short	0x0020
        /*0014*/ 	.byte	0x00, 0xf0, 0x11, 0x00


	//----- nvinfo : EIATTR_KPARAM_INFO
	.align		4
.L_11:
        /*0018*/ 	.byte	0x04, 0x17
        /*001a*/ 	.short	(.L_13 - .L_12)
.L_12:
        /*001c*/ 	.word	0x00000000
        /*0020*/ 	.short	0x0003
        /*0022*/ 	.short	0x0018
        /*0024*/ 	.byte	0x00, 0xf5, 0x21, 0x00


	//----- nvinfo : EIATTR_KPARAM_INFO
	.align		4
.L_13:
        /*0028*/ 	.byte	0x04, 0x17
        /*002a*/ 	.short	(.L_15 - .L_14)
.L_14:
        /*002c*/ 	.word	0x00000000
        /*0030*/ 	.short	0x0002
        /*0032*/ 	.short	0x0010
        /*0034*/ 	.byte	0x00, 0xf5, 0x21, 0x00


	//----- nvinfo : EIATTR_KPARAM_INFO
	.align		4
.L_15:
        /*0038*/ 	.byte	0x04, 0x17
        /*003a*/ 	.short	(.L_17 - .L_16)
.L_16:
        /*003c*/ 	.word	0x00000000
        /*0040*/ 	.short	0x0001
        /*0042*/ 	.short	0x0008
        /*0044*/ 	.byte	0x00, 0xf5, 0x21, 0x00


	//----- nvinfo : EIATTR_KPARAM_INFO
	.align		4
.L_17:
        /*0048*/ 	.byte	0x04, 0x17
        /*004a*/ 	.short	(.L_19 - .L_18)
.L_18:
        /*004c*/ 	.word	0x00000000
        /*0050*/ 	.short	0x0000
        /*0052*/ 	.short	0x0000
        /*0054*/ 	.byte	0x00, 0xf5, 0x21, 0x00


	//----- nvinfo : EIATTR_SPARSE_MMA_MASK
	.align		4
.L_19:
        /*0058*/ 	.byte	0x03, 0x50
        /*005a*/ 	.short	0x0000


	//----- nvinfo : EIATTR_MAXREG_COUNT
	.align		4
        /*005c*/ 	.byte	0x03, 0x1b
        /*005e*/ 	.short	0x00ff


	//----- nvinfo : EIATTR_NUM_BARRIERS
	.align		4
        /*0060*/ 	.byte	0x02, 0x4c
        /*0062*/ 	.byte	0x01
	.zero		1


	//----- nvinfo : EIATTR_MERCURY_ISA_VERSION
	.align		4
        /*0064*/ 	.byte	0x03, 0x5f
        /*0066*/ 	.short	0x0101


	//----- nvinfo : EIATTR_VRC_CTA_INIT_COUNT
	.align		4
        /*0068*/ 	.byte	0x02, 0x4a
	.zero		1
	.zero		1


	//----- nvinfo : EIATTR_EXIT_INSTR_OFFSETS
	.align		4
        /*006c*/ 	.byte	0x04, 0x1c
        /*006e*/ 	.short	(.L_21 - .L_20)


	//   ....[0]....
.L_20:
        /*0070*/ 	.word	0x000013e0


	//   ....[1]....
        /*0074*/ 	.word	0x00002700


	//   ....[2]....
        /*0078*/ 	.word	0x000029a0


	//   ....[3]....
        /*007c*/ 	.word	0x00002ac0


	//----- nvinfo : EIATTR_CRS_STACK_SIZE
	.align		4
.L_21:
        /*0080*/ 	.byte	0x04, 0x1e
        /*0082*/ 	.short	(.L_23 - .L_22)
.L_22:
        /*0084*/ 	.word	0x00000000


	//----- nvinfo : EIATTR_CBANK_PARAM_SIZE
	.align		4
.L_23:
        /*0088*/ 	.byte	0x03, 0x19
        /*008a*/ 	.short	0x0024


	//----- nvinfo : EIATTR_PARAM_CBANK
	.align		4
        /*008c*/ 	.byte	0x04, 0x0a
        /*008e*/ 	.short	(.L_25 - .L_24)
	.align		4
.L_24:
        /*0090*/ 	.word	index@(.nv.constant0._Z22fused_attention_kernelPKfS0_S0_Pfi)
        /*0094*/ 	.short	0x0380
        /*0096*/ 	.short	0x0024


	//----- nvinfo : EIATTR_SW_WAR
	.align		4
.L_25:
        /*0098*/ 	.byte	0x04, 0x36
        /*009a*/ 	.short	(.L_27 - .L_26)
.L_26:
        /*009c*/ 	.word	0x00000008
.L_27:


//--------------------- .nv.callgraph             --------------------------
	.section	.nv.callgraph,"",@"SHT_CUDA_CALLGRAPH"
	.align	4
	.sectionentsize	8
	.align		4
        /*0000*/ 	.word	0x00000000
	.align		4
        /*0004*/ 	.word	0xffffffff
	.align		4
        /*0008*/ 	.word	0x00000000
	.align		4
        /*000c*/ 	.word	0xfffffffe
	.align		4
        /*0010*/ 	.word	0x00000000
	.align		4
        /*0014*/ 	.word	0xfffffffd
	.align		4
        /*0018*/ 	.word	0x00000000
	.align		4
        /*001c*/ 	.word	0xfffffffc


//--------------------- .text._Z22fused_attention_kernelPKfS0_S0_Pfi --------------------------
	.section	.text._Z22fused_attention_kernelPKfS0_S0_Pfi,"ax",@progbits
	.align	128
        .global         _Z22fused_attention_kernelPKfS0_S0_Pfi
        .type           _Z22fused_attention_kernelPKfS0_S0_Pfi,@function
        .size           _Z22fused_attention_kernelPKfS0_S0_Pfi,(.L_x_56 - _Z22fused_attention_kernelPKfS0_S0_Pfi)
        .other          _Z22fused_attention_kernelPKfS0_S0_Pfi,@"STO_CUDA_ENTRY STV_DEFAULT"
_Z22fused_attention_kernelPKfS0_S0_Pfi:
.text._Z22fused_attention_kernelPKfS0_S0_Pfi:
[----:B------:R-:W-:Y:S01]  /*0000*/  LDC R1, c[0x0][0x37c] ;  /* 0x0000df00ff017b82 */ /* 0x000fe20000000800 */
[----:B------:R-:W0:Y:S01]  /*0010*/  S2R R3, SR_TID.X ;  /* 0x0000000000037919 */ /* 0x000e220000002100 */
[----:B------:R-:W1:Y:S01]  /*0020*/  LDCU UR8, c[0x0][0x3a0] ;  /* 0x00007400ff0877ac */ /* 0x000e620008000800 */
[----:B------:R-:W-:Y:S01]  /*0030*/  BSSY.RECONVERGENT B0, `(.L_x_0) ;  /* 0x000000f000007945 */ /* 0x000fe20003800200 */
[----:B------:R-:W2:Y:S01]  /*0040*/  S2R R2, SR_CTAID.X ;  /* 0x0000000000027919 */ /* 0x000ea20000002500 */
[----:B------:R-:W3:Y:S01]  /*0050*/  LDCU.64 UR10, c[0x0][0x358] ;  /* 0x00006b00ff0a77ac */ /* 0x000ee20008000a00 */
[C---:B0-----:R-:W-:Y:S02]  /*0060*/  ISETP.GT.U32.AND P0, PT, R3.reuse, 0x3f, PT ;  /* 0x0000003f0300780c */ /* 0x041fe40003f04070 */
[----:B-1----:R-:W-:-:S11]  /*0070*/  ISETP.GE.AND P1, PT, R3, UR8, PT ;  /* 0x0000000803007c0c */ /* 0x002fd6000bf26270 */
[----:B--23--:R-:W-:Y:S05]  /*0080*/  @P0 BRA `(.L_x_1) ;  /* 0x0000000000240947 */ /* 0x00cfea0003800000 */
[----:B------:R-:W0:Y:S01]  /*0090*/  LDC.64 R4, c[0x0][0x380] ;  /* 0x0000e000ff047b82 */ /* 0x000e220000000a00 */
[----:B------:R-:W-:-:S05]  /*00a0*/  LEA R7, R2, R3, 0x6 ;  /* 0x0000000302077211 */ /* 0x000fca00078e30ff */
[----:B0-----:R-:W-:-:S06]  /*00b0*/  IMAD.WIDE.U32 R4, R7, 0x4, R4 ;  /* 0x0000000407047825 */ /* 0x001fcc00078e0004 */
[----:B------:R-:W2:Y:S01]  /*00c0*/  LDG.E.CONSTANT R4, desc[UR10][R4.64] ;  /* 0x0000000a04047981 */ /* 0x000ea2000c1e9900 */
[----:B------:R-:W0:Y:S01]  /*00d0*/  S2UR UR5, SR_CgaCtaId ;  /* 0x00000000000579c3 */ /* 0x000e220000008800 */
[----:B------:R-:W-:Y:S02]  /*00e0*/  UMOV UR4, 0x400 ;  /* 0x0000040000047882 */ /* 0x000fe40000000000 */
[----:B0-----:R-:W-:-:S06]  /*00f0*/  ULEA UR4, UR5, UR4, 0x18 ;  /* 0x0000000405047291 */ /* 0x001fcc000f8ec0ff */
[----:B------:R-:W-:-:S05]  /*0100*/  LEA R7, R3, UR4, 0x2 ;  /* 0x0000000403077c11 */ /* 0x000fca000f8e10ff */
[----:B--2---:R0:W-:Y:S02]  /*0110*/  STS [R7], R4 ;  /* 0x0000000407007388 */ /* 0x0041e40000000800 */
.L_x_1:
[----:B------:R-:W-:Y:S05]  /*0120*/  BSYNC.RECONVERGENT B0 ;  /* 0x0000000000007941 */ /* 0x000fea0003800200 */
.L_x_0:
[----:B------:R-:W-:Y:S06]  /*0130*/  BAR.SYNC.DEFER_BLOCKING 0x0 ;  /* 0x0000000000007b1d */ /* 0x000fec0000010000 */
[----:B------:R-:W-:Y:S04]  /*0140*/  BSSY.RECONVERGENT B0, `(.L_x_2) ;  /* 0x00000a1000007945 */ /* 0x000fe80003800200 */
[----:B------:R-:W-:Y:S05]  /*0150*/  @P1 BRA `(.L_x_3) ;  /* 0x00000008007c1947 */ /* 0x000fea0003800000 */
[----:B------:R-:W1:Y:S01]  /*0160*/  S2R R69, SR_CgaCtaId ;  /* 0x0000000000457919 */ /* 0x000e620000008800 */
[----:B------:R-:W-:Y:S01]  /*0170*/  MOV R70, 0x400 ;  /* 0x0000040000467802 */ /* 0x000fe20000000f00 */
[----:B------:R-:W2:Y:S01]  /*0180*/  LDC R0, c[0x0][0x360] ;  /* 0x0000d800ff007b82 */ /* 0x000ea20000000800 */
[----:B------:R-:W-:Y:S02]  /*0190*/  MOV R71, R3 ;  /* 0x0000000300477202 */ /* 0x000fe40000000f00 */
[----:B-1----:R-:W-:Y:S02]  /*01a0*/  LEA R68, R69, R70, 0x18 ;  /* 0x0000004645447211 */ /* 0x002fe400078ec0ff */
[----:B------:R-:W-:-:S03]  /*01b0*/  IADD3 R70, PT, PT, R70, 0x100, RZ ;  /* 0x0000010046467810 */ /* 0x000fc60007ffe0ff */
[----:B0-----:R0:W1:Y:S01]  /*01c0*/  LDS.128 R4, [R68] ;  /* 0x0000000044047984 */ /* 0x0010620000000c00 */
[----:B------:R-:W-:-:S03]  /*01d0*/  LEA R70, R69, R70, 0x18 ;  /* 0x0000004645467211 */ /* 0x000fc600078ec0ff */
[----:B------:R0:W3:Y:S04]  /*01e0*/  LDS.128 R8, [R68+0x10] ;  /* 0x0000100044087984 */ /* 0x0000e80000000c00 */
[----:B------:R0:W4:Y:S04]  /*01f0*/  LDS.128 R12, [R68+0x20] ;  /* 0x00002000440c7984 */ /* 0x0001280000000c00 */
[----:B------:R0:W0:Y:S04]  /*0200*/  LDS.128 R16, [R68+0x30] ;  /* 0x0000300044107984 */ /* 0x0000280000000c00 */
        /* <DEDUP_REMOVED lines=11> */
[----:B-1234-:R0:W0:Y:S02]  /*02c0*/  LDS.128 R64, [R68+0xf0] ;  /* 0x0000f00044407984 */ /* 0x01e0240000000c00 */
.L_x_4:
[----:B0-----:R-:W0:Y:S01]  /*02d0*/  LDC.64 R68, c[0x0][0x388] ;  /* 0x0000e200ff447b82 */ /* 0x001e220000000a00 */
[----:B------:R-:W-:-:S05]  /*02e0*/  SHF.L.U32 R73, R71, 0x6, RZ ;  /* 0x0000000647497819 */ /* 0x000fca00000006ff */
[----:B0-----:R-:W-:-:S05]  /*02f0*/  IMAD.WIDE R68, R73, 0x4, R68 ;  /* 0x0000000449447825 */ /* 0x001fca00078e0244 */
[----:B------:R-:W2:Y:S04]  /*0300*/  LDG.E.CONSTANT R73, desc[UR10][R68.64] ;  /* 0x0000000a44497981 */ /* 0x000ea8000c1e9900 */
[----:B------:R-:W3:Y:S04]  /*0310*/  LDG.E.CONSTANT R75, desc[UR10][R68.64+0x4] ;  /* 0x0000040a444b7981 */ /* 0x000ee8000c1e9900 */
[----:B------:R-:W4:Y:S04]  /*0320*/  LDG.E.CONSTANT R74, desc[UR10][R68.64+0x8] ;  /* 0x0000080a444a7981 */ /* 0x000f28000c1e9900 */
[----:B------:R-:W5:Y:S01]  /*0330*/  LDG.E.CONSTANT R77, desc[UR10][R68.64+0xc] ;  /* 0x00000c0a444d7981 */ /* 0x000f62000c1e9900 */
[----:B--2---:R-:W-:-:S03]  /*0340*/  FFMA R72, R4, R73, RZ ;  /* 0x0000004904487223 */ /* 0x004fc600000000ff */
[----:B------:R-:W2:Y:S01]  /*0350*/  LDG.E.CONSTANT R73, desc[UR10][R68.64+0x10] ;  /* 0x0000100a44497981 */ /* 0x000ea2000c1e9900 */
[----:B---3--:R-:W-:-:S03]  /*0360*/  FFMA R75, R75, R5, R72 ;  /* 0x000000054b4b7223 */ /* 0x008fc60000000048 */
[----:B------:R-:W3:Y:S01]  /*0370*/  LDG.E.CONSTANT R72, desc[UR10][R68.64+0x14] ;  /* 0x0000140a44487981 */ /* 0x000ee2000c1e9900 */
[----:B----4-:R-:W-:-:S04]  /*0380*/  FFMA R74, R74, R6, R75 ;  /* 0x000000064a4a7223 */ /* 0x010fc8000000004b */
[----:B-----5:R-:W-:Y:S02]  /*0390*/  FFMA R77, R77, R7, R74 ;  /* 0x000000074d4d7223 */ /* 0x020fe4000000004a */
[----:B------:R-:W4:Y:S02]  /*03a0*/  LDG.E.CONSTANT R74, desc[UR10][R68.64+0x18] ;  /* 0x0000180a444a7981 */ /* 0x000f24000c1e9900 */
[----:B--2---:R-:W-:Y:S02]  /*03b0*/  FFMA R73, R8, R73, R77 ;  /* 0x0000004908497223 */ /* 0x004fe4000000004d */
[----:B------:R-:W2:Y:S02]  /*03c0*/  LDG.E.CONSTANT R77, desc[UR10][R68.64+0x1c] ;  /* 0x00001c0a444d7981 */ /* 0x000ea4000c1e9900 */
[----:B---3--:R-:W-:Y:S02]  /*03d0*/  FFMA R75, R72, R9, R73 ;  /* 0x00000009484b7223 */ /* 0x008fe40000000049 */
[----:B------:R-:W3:Y:S04]  /*03e0*/  LDG.E.CONSTANT R73, desc[UR10][R68.64+0x20] ;  /* 0x0000200a44497981 */ /* 0x000ee8000c1e9900 */
[----:B------:R-:W5:Y:S01]  /*03f0*/  LDG.E.CONSTANT R72, desc[UR10][R68.64+0x24] ;  /* 0x0000240a44487981 */ /* 0x000f62000c1e9900 */
[----:B----4-:R-:W-:-:S04]  /*0400*/  FFMA R74, R74, R10, R75 ;  /* 0x0000000a4a4a7223 */ /* 0x010fc8000000004b */
[----:B--2---:R-:W-:Y:S02]  /*0410*/  FFMA R77, R77, R11, R74 ;  /* 0x0000000b4d4d7223 */ /* 0x004fe4000000004a */
[----:B------:R-:W2:Y:S02]  /*0420*/  LDG.E.CONSTANT R74, desc[UR10][R68.64+0x28] ;  /* 0x0000280a444a7981 */ /* 0x000ea4000c1e9900 */
[----:B---3--:R-:W-:Y:S02]  /*0430*/  FFMA R73, R12, R73, R77 ;  /* 0x000000490c497223 */ /* 0x008fe4000000004d */
[----:B------:R-:W3:Y:S02]  /*0440*/  LDG.E.CONSTANT R77, desc[UR10][R68.64+0x2c] ;  /* 0x00002c0a444d7981 */ /* 0x000ee4000c1e9900 */
[----:B-----5:R-:W-:Y:S02]  /*0450*/  FFMA R75, R72, R13, R73 ;  /* 0x0000000d484b7223 */ /* 0x020fe40000000049 */
[----:B------:R-:W4:Y:S04]  /*0460*/  LDG.E.CONSTANT R73, desc[UR10][R68.64+0x30] ;  /* 0x0000300a44497981 */ /* 0x000f28000c1e9900 */
[----:B------:R-:W5:Y:S01]  /*0470*/  LDG.E.CONSTANT R72, desc[UR10][R68.64+0x34] ;  /* 0x0000340a44487981 */ /* 0x000f62000c1e9900 */
[----:B--2---:R-:W-:-:S04]  /*0480*/  FFMA R74, R74, R14, R75 ;  /* 0x0000000e4a4a7223 */ /* 0x004fc8000000004b */
[----:B---3--:R-:W-:Y:S02]  /*0490*/  FFMA R77, R77, R15, R74 ;  /* 0x0000000f4d4d7223 */ /* 0x008fe4000000004a */
[----:B------:R-:W2:Y:S02]  /*04a0*/  LDG.E.CONSTANT R74, desc[UR10][R68.64+0x38] ;  /* 0x0000380a444a7981 */ /* 0x000ea4000c1e9900 */
[----:B----4-:R-:W-:Y:S02]  /*04b0*/  FFMA R73, R16, R73, R77 ;  /* 0x0000004910497223 */ /* 0x010fe4000000004d */
        /* <DEDUP_REMOVED lines=92> */
[----:B--2---:R-:W-:-:S03]  /*0a80*/  FFMA R74, R74, R62, R75 ;  /* 0x0000003e4a4a7223 */ /* 0x004fc6000000004b */
[----:B------:R-:W2:Y:S01]  /*0a90*/  LDG.E.CONSTANT R75, desc[UR10][R68.64+0xfc] ;  /* 0x0000fc0a444b7981 */ /* 0x000ea2000c1e9900 */
[----:B---3--:R-:W-:-:S04]  /*0aa0*/  FFMA R77, R77, R63, R74 ;  /* 0x0000003f4d4d7223 */ /* 0x008fc8000000004a */
[----:B----4-:R-:W-:-:S04]  /*0ab0*/  FFMA R73, R64, R73, R77 ;  /* 0x0000004940497223 */ /* 0x010fc8000000004d */
[----:B-----5:R-:W-:Y:S02]  /*0ac0*/  FFMA R73, R72, R65, R73 ;  /* 0x0000004148497223 */ /* 0x020fe40000000049 */
[----:B------:R-:W3:Y:S02]  /*0ad0*/  LDG.E.CONSTANT R72, desc[UR10][R68.64+0xf8] ;  /* 0x0000f80a44487981 */ /* 0x000ee4000c1e9900 */
[----:B---3--:R-:W-:Y:S01]  /*0ae0*/  FFMA R72, R72, R66, R73 ;  /* 0x0000004248487223 */ /* 0x008fe20000000049 */
[----:B------:R-:W-:-:S03]  /*0af0*/  LEA R73, R71, R70, 0x2 ;  /* 0x0000004647497211 */ /* 0x000fc600078e10ff */
[----:B--2---:R-:W-:Y:S01]  /*0b00*/  FFMA R72, R75, R67, R72 ;  /* 0x000000434b487223 */ /* 0x004fe20000000048 */
[----:B------:R-:W-:-:S04]  /*0b10*/  IMAD.IADD R71, R0, 0x1, R71 ;  /* 0x0000000100477824 */ /* 0x000fc800078e0247 */
[----:B------:R1:W-:Y:S01]  /*0b20*/  STS [R73], R72 ;  /* 0x0000004849007388 */ /* 0x0003e20000000800 */
[----:B------:R-:W-:-:S13]  /*0b30*/  ISETP.GE.AND P0, PT, R71, UR8, PT ;  /* 0x0000000847007c0c */ /* 0x000fda000bf06270 */
[----:B-1----:R-:W-:Y:S05]  /*0b40*/  @!P0 BRA `(.L_x_4) ;  /* 0xfffffff400e08947 */ /* 0x002fea000383ffff */
.L_x_3:
[----:B------:R-:W-:Y:S05]  /*0b50*/  BSYNC.RECONVERGENT B0 ;  /* 0x0000000000007941 */ /* 0x000fea0003800200 */
.L_x_2:
[----:B------:R-:W-:Y:S01]  /*0b60*/  BAR.SYNC.DEFER_BLOCKING 0x0 ;  /* 0x0000000000007b1d */ /* 0x000fe20000010000 */
[----:B------:R-:W-:Y:S02]  /*0b70*/  ISETP.NE.AND P0, PT, R3, RZ, PT ;  /* 0x000000ff0300720c */ /* 0x000fe40003f05270 */
[----:B------:R-:W-:-:S03]  /*0b80*/  MOV R5, R3 ;  /* 0x0000000300057202 */ /* 0x000fc60000000f00 */
[----:B------:R-:W-:Y:S08]  /*0b90*/  BSSY.RECONVERGENT B0, `(.L_x_5) ;  /* 0x000005b000007945 */ /* 0x000ff00003800200 */
[----:B------:R-:W-:Y:S05]  /*0ba0*/  @P0 BRA `(.L_x_6) ;  /* 0x0000000400640947 */ /* 0x000fea0003800000 */
[----:B------:R-:W-:Y:S01]  /*0bb0*/  UISETP.GE.AND UP0, UPT, UR8, 0x1, UPT ;  /* 0x000000010800788c */ /* 0x000fe2000bf06270 */
[----:B------:R-:W-:-:S08]  /*0bc0*/  HFMA2 R0, -RZ, RZ, -598.5, 40320 ;  /* 0xe0ad78ecff007431 */ /* 0x000fd000000001ff */
[----:B------:R-:W-:Y:S05]  /*0bd0*/  BRA.U !UP0, `(.L_x_7) ;  /* 0x0000000508487547 */ /* 0x000fea000b800000 */
[----:B------:R-:W-:Y:S01]  /*0be0*/  UISETP.GE.U32.AND UP1, UPT, UR8, 0x10, UPT ;  /* 0x000000100800788c */ /* 0x000fe2000bf26070 */
[----:B------:R-:W-:Y:S01]  /*0bf0*/  MOV R0, 0xe0ad78ec ;  /* 0xe0ad78ec00007802 */ /* 0x000fe20000000f00 */
[----:B------:R-:W-:Y:S01]  /*0c00*/  ULOP3.LUT UR7, UR8, 0xf, URZ, 0xc0, !UPT ;  /* 0x0000000f08077892 */ /* 0x000fe2000f8ec0ff */
[----:B------:R-:W-:-:S03]  /*0c10*/  UMOV UR4, URZ ;  /* 0x000000ff00047c82 */ /* 0x000fc60008000000 */
[----:B------:R-:W-:-:S03]  /*0c20*/  UISETP.NE.AND UP0, UPT, UR7, URZ, UPT ;  /* 0x000000ff0700728c */ /* 0x000fc6000bf05270 */
[----:B------:R-:W-:Y:S08]  /*0c30*/  BRA.U !UP1, `(.L_x_8) ;  /* 0x00000001095c7547 */ /* 0x000ff0000b800000 */
[----:B------:R-:W1:Y:S01]  /*0c40*/  S2UR UR6, SR_CgaCtaId ;  /* 0x00000000000679c3 */ /* 0x000e620000008800 */
[----:B------:R-:W-:Y:S01]  /*0c50*/  UMOV UR4, 0x400 ;  /* 0x0000040000047882 */ /* 0x000fe20000000000 */
[----:B------:R-:W-:Y:S01]  /*0c60*/  MOV R0, 0xe0ad78ec ;  /* 0xe0ad78ec00007802 */ /* 0x000fe20000000f00 */
[----:B------:R-:W-:Y:S02]  /*0c70*/  UIADD3 UR5, UPT, UPT, UR4, 0x100, URZ ;  /* 0x0000010004057890 */ /* 0x000fe4000fffe0ff */
[----:B------:R-:W-:Y:S02]  /*0c80*/  ULOP3.LUT UR4, UR8, 0x7ffffff0, URZ, 0xc0, !UPT ;  /* 0x7ffffff008047892 */ /* 0x000fe4000f8ec0ff */
[----:B-1----:R-:W-:-:S03]  /*0c90*/  ULEA UR6, UR6, UR5, 0x18 ;  /* 0x0000000506067291 */ /* 0x002fc6000f8ec0ff */
[----:B------:R-:W-:-:S09]  /*0ca0*/  UMOV UR5, URZ ;  /* 0x000000ff00057c82 */ /* 0x000fd20008000000 */
.L_x_9:
[----:B------:R-:W-:Y:S02]  /*0cb0*/  ULEA UR9, UR5, UR6, 0x2 ;  /* 0x0000000605097291 */ /* 0x000fe4000f8e10ff */
[----:B------:R-:W-:-:S04]  /*0cc0*/  UIADD3 UR5, UPT, UPT, UR5, 0x10, URZ ;  /* 0x0000001005057890 */ /* 0x000fc8000fffe0ff */
[----:B------:R-:W-:-:S03]  /*0cd0*/  UISETP.NE.AND UP1, UPT, UR5, UR4, UPT ;  /* 0x000000040500728c */ /* 0x000fc6000bf25270 */
[----:B------:R-:W1:Y:S04]  /*0ce0*/  LDS.128 R8, [UR9] ;  /* 0x00000009ff087984 */ /* 0x000e680008000c00 */
[----:B------:R-:W2:Y:S04]  /*0cf0*/  LDS.128 R12, [UR9+0x10] ;  /* 0x00001009ff0c7984 */ /* 0x000ea80008000c00 */
[----:B------:R-:W3:Y:S04]  /*0d00*/  LDS.128 R16, [UR9+0x20] ;  /* 0x00002009ff107984 */ /* 0x000ee80008000c00 */
[----:B------:R-:W4:Y:S01]  /*0d10*/  LDS.128 R20, [UR9+0x30] ;  /* 0x00003009ff147984 */ /* 0x000f220008000c00 */
[----:B-1----:R-:W-:-:S04]  /*0d20*/  FMNMX3 R8, R0, R8, R9, !PT ;  /* 0x0000000800087276 */ /* 0x002fc80007800009 */
[----:B------:R-:W-:-:S04]  /*0d30*/  FMNMX3 R8, R8, R10, R11, !PT ;  /* 0x0000000a08087276 */ /* 0x000fc8000780000b */
[----:B--2---:R-:W-:-:S04]  /*0d40*/  FMNMX3 R8, R8, R12, R13, !PT ;  /* 0x0000000c08087276 */ /* 0x004fc8000780000d */
[----:B------:R-:W-:-:S04]  /*0d50*/  FMNMX3 R8, R8, R14, R15, !PT ;  /* 0x0000000e08087276 */ /* 0x000fc8000780000f */
[----:B---3--:R-:W-:-:S04]  /*0d60*/  FMNMX3 R8, R8, R16, R17, !PT ;  /* 0x0000001008087276 */ /* 0x008fc80007800011 */
[----:B------:R-:W-:-:S04]  /*0d70*/  FMNMX3 R8, R8, R18, R19, !PT ;  /* 0x0000001208087276 */ /* 0x000fc80007800013 */
[----:B----4-:R-:W-:-:S04]  /*0d80*/  FMNMX3 R8, R8, R20, R21, !PT ;  /* 0x0000001408087276 */ /* 0x010fc80007800015 */
[----:B------:R-:W-:Y:S01]  /*0d90*/  FMNMX3 R0, R8, R22, R23, !PT ;  /* 0x0000001608007276 */ /* 0x000fe20007800017 */
[----:B------:R-:W-:Y:S06]  /*0da0*/  BRA.U UP1, `(.L_x_9) ;  /* 0xfffffffd01c07547 */ /* 0x000fec000b83ffff */
.L_x_8:
[----:B------:R-:W-:Y:S05]  /*0db0*/  BRA.U !UP0, `(.L_x_7) ;  /* 0x0000000108d07547 */ /* 0x000fea000b800000 */
[----:B------:R-:W-:Y:S02]  /*0dc0*/  UISETP.GE.U32.AND UP0, UPT, UR7, 0x8, UPT ;  /* 0x000000080700788c */ /* 0x000fe4000bf06070 */
[----:B------:R-:W-:-:S04]  /*0dd0*/  ULOP3.LUT UR9, UR8, 0x7, URZ, 0xc0, !UPT ;  /* 0x0000000708097892 */ /* 0x000fc8000f8ec0ff */
[----:B------:R-:W-:-:S03]  /*0de0*/  UISETP.NE.AND UP1, UPT, UR9, URZ, UPT ;  /* 0x000000ff0900728c */ /* 0x000fc6000bf25270 */
[----:B------:R-:W-:Y:S08]  /*0df0*/  BRA.U !UP0, `(.L_x_10) ;  /* 0x0000000108487547 */ /* 0x000ff0000b800000 */
[----:B------:R-:W1:Y:S01]  /*0e00*/  S2UR UR6, SR_CgaCtaId ;  /* 0x00000000000679c3 */ /* 0x000e620000008800 */
[----:B------:R-:W-:Y:S02]  /*0e10*/  UMOV UR5, 0x400 ;  /* 0x0000040000057882 */ /* 0x000fe40000000000 */
[----:B------:R-:W-:-:S04]  /*0e20*/  UIADD3 UR5, UPT, UPT, UR5, 0x100, URZ ;  /* 0x0000010005057890 */ /* 0x000fc8000fffe0ff */
[----:B-1----:R-:W-:-:S04]  /*0e30*/  ULEA UR5, UR6, UR5, 0x18 ;  /* 0x0000000506057291 */ /* 0x002fc8000f8ec0ff */
[----:B------:R-:W-:Y:S02]  /*0e40*/  ULEA UR5, UR4, UR5, 0x2 ;  /* 0x0000000504057291 */ /* 0x000fe4000f8e10ff */
[----:B------:R-:W-:-:S07]  /*0e50*/  UIADD3 UR4, UPT, UPT, UR4, 0x8, URZ ;  /* 0x0000000804047890 */ /* 0x000fce000fffe0ff */
[----:B------:R-:W-:Y:S04]  /*0e60*/  LDS R3, [UR5] ;  /* 0x00000005ff037984 */ /* 0x000fe80008000800 */
[----:B0-----:R-:W0:Y:S04]  /*0e70*/  LDS R4, [UR5+0x4] ;  /* 0x00000405ff047984 */ /* 0x001e280008000800 */
[----:B------:R-:W-:Y:S04]  /*0e80*/  LDS R6, [UR5+0x8] ;  /* 0x00000805ff067984 */ /* 0x000fe80008000800 */
[----:B------:R-:W1:Y:S04]  /*0e90*/  LDS R7, [UR5+0xc] ;  /* 0x00000c05ff077984 */ /* 0x000e680008000800 */
[----:B------:R-:W-:Y:S04]  /*0ea0*/  LDS R8, [UR5+0x10] ;  /* 0x00001005ff087984 */ /* 0x000fe80008000800 */
[----:B------:R-:W2:Y:S04]  /*0eb0*/  LDS R9, [UR5+0x14] ;  /* 0x00001405ff097984 */ /* 0x000ea80008000800 */
[----:B------:R-:W-:Y:S04]  /*0ec0*/  LDS R10, [UR5+0x18] ;  /* 0x00001805ff0a7984 */ /* 0x000fe80008000800 */
[----:B------:R-:W3:Y:S01]  /*0ed0*/  LDS R11, [UR5+0x1c] ;  /* 0x00001c05ff0b7984 */ /* 0x000ee20008000800 */
[----:B0-----:R-:W-:-:S04]  /*0ee0*/  FMNMX3 R3, R0, R3, R4, !PT ;  /* 0x0000000300037276 */ /* 0x001fc80007800004 */
[----:B-1----:R-:W-:-:S04]  /*0ef0*/  FMNMX3 R3, R3, R6, R7, !PT ;  /* 0x0000000603037276 */ /* 0x002fc80007800007 */
[----:B--2---:R-:W-:-:S04]  /*0f00*/  FMNMX3 R3, R3, R8, R9, !PT ;  /* 0x0000000803037276 */ /* 0x004fc80007800009 */
[----:B---3--:R-:W-:-:S07]  /*0f10*/  FMNMX3 R0, R3, R10, R11, !PT ;  /* 0x0000000a03007276 */ /* 0x008fce000780000b */
.L_x_10:
        /* <DEDUP_REMOVED lines=14> */
[----:B------:R-:W1:Y:S01]  /*1000*/  LDS R6, [UR5+0xc] ;  /* 0x00000c05ff067984 */ /* 0x000e620008000800 */
[----:B0-----:R-:W-:-:S04]  /*1010*/  FMNMX3 R0, R0, R3, R4, !PT ;  /* 0x0000000300007276 */ /* 0x001fc80007800004 */
[----:B-1----:R-:W-:-:S07]  /*1020*/  FMNMX3 R0, R0, R7, R6, !PT ;  /* 0x0000000700007276 */ /* 0x002fce0007800006 */
.L_x_11:
[----:B------:R-:W-:Y:S05]  /*1030*/  BRA.U !UP1, `(.L_x_7) ;  /* 0x0000000109307547 */ /* 0x000fea000b800000 */
[----:B------:R-:W1:Y:S01]  /*1040*/  S2UR UR6, SR_CgaCtaId ;  /* 0x00000000000679c3 */ /* 0x000e620000008800 */
[----:B------:R-:W-:Y:S02]  /*1050*/  UMOV UR5, 0x400 ;  /* 0x0000040000057882 */ /* 0x000fe40000000000 */
[----:B------:R-:W-:-:S04]  /*1060*/  UIADD3 UR5, UPT, UPT, UR5, 0x100, URZ ;  /* 0x0000010005057890 */ /* 0x000fc8000fffe0ff */
[----:B-1----:R-:W-:-:S03]  /*1070*/  ULEA UR6, UR6, UR5, 0x18 ;  /* 0x0000000506067291 */ /* 0x002fc6000f8ec0ff */
[----:B------:R-:W-:-:S09]  /*1080*/  UMOV UR5, URZ ;  /* 0x000000ff00057c82 */ /* 0x000fd20008000000 */
.L_x_12:
[----:B------:R-:W-:Y:S02]  /*1090*/  ULEA UR9, UR4, UR6, 0x2 ;  /* 0x0000000604097291 */ /* 0x000fe4000f8e10ff */
[----:B------:R-:W-:Y:S02]  /*10a0*/  UIADD3 UR5, UPT, UPT, UR5, 0x1, URZ ;  /* 0x0000000105057890 */ /* 0x000fe4000fffe0ff */
[----:B------:R-:W-:Y:S02]  /*10b0*/  UIADD3 UR4, UPT, UPT, UR4, 0x1, URZ ;  /* 0x0000000104047890 */ /* 0x000fe4000fffe0ff */
[----:B------:R-:W-:-:S03]  /*10c0*/  UISETP.NE.AND UP0, UPT, UR5, UR7, UPT ;  /* 0x000000070500728c */ /* 0x000fc6000bf05270 */
[----:B------:R-:W1:Y:S02]  /*10d0*/  LDS R3, [UR9] ;  /* 0x00000009ff037984 */ /* 0x000e640008000800 */
[----:B-1----:R-:W-:-:S04]  /*10e0*/  FMNMX R0, R3, R0, !PT ;  /* 0x0000000003007209 */ /* 0x002fc80007800000 */
[----:B------:R-:W-:Y:S05]  /*10f0*/  BRA.U UP0, `(.L_x_12) ;  /* 0xfffffffd00e47547 */ /* 0x000fea000b83ffff */
.L_x_7:
[----:B------:R-:W1:Y:S01]  /*1100*/  S2UR UR5, SR_CgaCtaId ;  /* 0x00000000000579c3 */ /* 0x000e620000008800 */
[----:B------:R-:W-:Y:S02]  /*1110*/  UMOV UR4, 0x400 ;  /* 0x0000040000047882 */ /* 0x000fe40000000000 */
[----:B-1----:R-:W-:-:S09]  /*1120*/  ULEA UR4, UR5, UR4, 0x18 ;  /* 0x0000000405047291 */ /* 0x002fd2000f8ec0ff */
[----:B------:R1:W-:Y:S03]  /*1130*/  STS [UR4+0x1100], R0 ;  /* 0x00110000ff007988 */ /* 0x0003e60008000804 */
.L_x_6:
[----:B------:R-:W-:Y:S05]  /*1140*/  BSYNC.RECONVERGENT B0 ;  /* 0x0000000000007941 */ /* 0x000fea0003800200 */
.L_x_5:
[----:B------:R-:W-:Y:S01]  /*1150*/  BAR.SYNC.DEFER_BLOCKING 0x0 ;  /* 0x0000000000007b1d */ /* 0x000fe20000010000 */
[----:B------:R-:W-:Y:S01]  /*1160*/  ISETP.GE.AND P0, PT, R5, UR8, PT ;  /* 0x0000000805007c0c */ /* 0x000fe2000bf06270 */
[----:B------:R-:W-:-:S06]  /*1170*/  HFMA2 R3, -RZ, RZ, 0, 0 ;  /* 0x00000000ff037431 */ /* 0x000fcc00000001ff */
[----:B------:R-:W2:Y:S01]  /*1180*/  S2UR UR7, SR_CgaCtaId ;  /* 0x00000000000779c3 */ /* 0x000ea20000008800 */
[----:B------:R-:W-:Y:S01]  /*1190*/  UMOV UR6, 0x400 ;  /* 0x0000040000067882 */ /* 0x000fe20000000000 */
[----:B------:R-:W-:Y:S04]  /*11a0*/  BSSY.RECONVERGENT B0, `(.L_x_13) ;  /* 0x0000018000007945 */ /* 0x000fe80003800200 */
[----:B------:R-:W-:Y:S05]  /*11b0*/  @P0 BRA `(.L_x_14) ;  /* 0x0000000000580947 */ /* 0x000fea0003800000 */
[----:B0-----:R-:W1:Y:S01]  /*11c0*/  S2R R4, SR_CgaCtaId ;  /* 0x0000000000047919 */ /* 0x001e620000008800 */
[----:B------:R-:W-:Y:S01]  /*11d0*/  MOV R3, 0x400 ;  /* 0x0000040000037802 */ /* 0x000fe20000000f00 */
[----:B------:R-:W0:Y:S03]  /*11e0*/  LDC R9, c[0x0][0x360] ;  /* 0x0000d800ff097b82 */ /* 0x000e260000000800 */
[----:B-1----:R-:W-:Y:S01]  /*11f0*/  LEA R0, R4, R3, 0x18 ;  /* 0x0000000304007211 */ /* 0x002fe200078ec0ff */
[----:B------:R-:W-:-:S05]  /*1200*/  VIADD R3, R3, 0x100 ;  /* 0x0000010003037836 */ /* 0x000fca0000000000 */
[----:B------:R-:W1:Y:S01]  /*1210*/  LDS R0, [R0+0x1100] ;  /* 0x0011000000007984 */ /* 0x000e620000000800 */
[----:B------:R-:W-:Y:S02]  /*1220*/  LEA R11, R4, R3, 0x18 ;  /* 0x00000003040b7211 */ /* 0x000fe400078ec0ff */
[----:B------:R-:W-:Y:S02]  /*1230*/  MOV R3, RZ ;  /* 0x000000ff00037202 */ /* 0x000fe40000000f00 */
[----:B------:R-:W-:-:S07]  /*1240*/  MOV R4, R5 ;  /* 0x0000000500047202 */ /* 0x000fce0000000f00 */
.L_x_15:
[----:B---3--:R-:W-:Y:S02]  /*1250*/  LEA R6, R4, R11, 0x2 ;  /* 0x0000000b04067211 */ /* 0x008fe400078e10ff */
[----:B0-----:R-:W-:-:S03]  /*1260*/  IADD3 R4, PT, PT, R9, R4, RZ ;  /* 0x0000000409047210 */ /* 0x001fc60007ffe0ff */
[----:B------:R-:W1:Y:S02]  /*1270*/  LDS R7, [R6] ;  /* 0x0000000006077984 */ /* 0x000e640000000800 */
[----:B-1----:R-:W-:-:S04]  /*1280*/  FADD R7, -R0, R7 ;  /* 0x0000000700077221 */ /* 0x002fc80000000100 */
[----:B------:R-:W-:-:S05]  /*1290*/  FMUL R7, R7, 1.4426950216293334961 ;  /* 0x3fb8aa3b07077820 */ /* 0x000fca0000400000 */
[----:B------:R-:W-:-:S13]  /*12a0*/  FSETP.GEU.AND P0, PT, R7, -126, PT ;  /* 0xc2fc00000700780b */ /* 0x000fda0003f0e000 */
[----:B------:R-:W-:-:S04]  /*12b0*/  @!P0 FMUL R7, R7, 0.5 ;  /* 0x3f00000007078820 */ /* 0x000fc80000400000 */
[----:B------:R-:W0:Y:S02]  /*12c0*/  MUFU.EX2 R8, R7 ;  /* 0x0000000700087308 */ /* 0x000e240000000800 */
[----:B0-----:R-:W-:Y:S01]  /*12d0*/  @!P0 FMUL R8, R8, R8 ;  /* 0x0000000808088220 */ /* 0x001fe20000400000 */
[----:B------:R-:W-:-:S03]  /*12e0*/  ISETP.GE.AND P0, PT, R4, UR8, PT ;  /* 0x0000000804007c0c */ /* 0x000fc6000bf06270 */
[----:B------:R-:W-:Y:S01]  /*12f0*/  FADD R3, R8, R3 ;  /* 0x0000000308037221 */ /* 0x000fe20000000000 */
[----:B------:R3:W-:Y:S09]  /*1300*/  STS [R6], R8 ;  /* 0x0000000806007388 */ /* 0x0007f20000000800 */
[----:B------:R-:W-:Y:S05]  /*1310*/  @!P0 BRA `(.L_x_15) ;  /* 0xfffffffc00cc8947 */ /* 0x000fea000383ffff */
.L_x_14:
[----:B--2---:R-:W-:Y:S05]  /*1320*/  BSYNC.RECONVERGENT B0 ;  /* 0x0000000000007941 */ /* 0x004fea0003800200 */
.L_x_13:
[----:B------:R-:W-:Y:S01]  /*1330*/  BSSY.RECONVERGENT B0, `(.L_x_16) ;  /* 0x0000009000007945 */ /* 0x000fe20003800200 */
[----:B------:R-:W-:Y:S01]  /*1340*/  UIADD3 UR4, UPT, UPT, UR6, 0x1104, URZ ;  /* 0x0000110406047890 */ /* 0x000fe2000fffe0ff */
[----:B------:R-:W-:-:S03]  /*1350*/  ISETP.GT.U32.AND P1, PT, R5, 0x3f, PT ;  /* 0x0000003f0500780c */ /* 0x000fc60003f24070 */
[----:B------:R-:W-:-:S12]  /*1360*/  ULEA UR4, UR7, UR4, 0x18 ;  /* 0x0000000407047291 */ /* 0x000fd8000f8ec0ff */
.L_x_17:
[----:B---3--:R-:W0:Y:S01]  /*1370*/  LDS R6, [UR4] ;  /* 0x00000004ff067984 */ /* 0x008e220008000800 */
[----:B-1----:R-:W-:Y:S01]  /*1380*/  MOV R0, UR4 ;  /* 0x0000000400007c02 */ /* 0x002fe20008000f00 */
[----:B0-----:R-:W-:-:S05]  /*1390*/  FADD R7, R3, R6 ;  /* 0x0000000603077221 */ /* 0x001fca0000000000 */
[----:B------:R-:W0:Y:S02]  /*13a0*/  ATOMS.CAST.SPIN P0, [R0], R6, R7 ;  /* 0x000000060000758d */ /* 0x000e240001800007 */
[----:B0-----:R-:W-:Y:S05]  /*13b0*/  @!P0 BRA `(.L_x_17) ;  /* 0xfffffffc00ec8947 */ /* 0x001fea000383ffff */
[----:B------:R-:W-:Y:S05]  /*13c0*/  BSYNC.RECONVERGENT B0 ;  /* 0x0000000000007941 */ /* 0x000fea0003800200 */
.L_x_16:
[----:B------:R-:W-:Y:S06]  /*13d0*/  BAR.SYNC.DEFER_BLOCKING 0x0 ;  /* 0x0000000000007b1d */ /* 0x000fec0000010000 */
[----:B------:R-:W-:Y:S05]  /*13e0*/  @P1 EXIT ;  /* 0x000000000000194d */ /* 0x000fea0003800000 */
[----:B------:R-:W-:Y:S01]  /*13f0*/  UISETP.GE.AND UP0, UPT, UR8, 0x1, UPT ;  /* 0x000000010800788c */ /* 0x000fe2000bf06270 */
[----:B------:R-:W0:Y:S01]  /*1400*/  LDCU UR5, c[0x0][0x360] ;  /* 0x00006c00ff0577ac */ /* 0x000e220008000800 */
[----:B------:R-:W-:-:S07]  /*1410*/  ULEA UR6, UR7, UR6, 0x18 ;  /* 0x0000000607067291 */ /* 0x000fce000f8ec0ff */
[----:B------:R-:W-:Y:S05]  /*1420*/  BRA.U !UP0, `(.L_x_18) ;  /* 0x0000001108b87547 */ /* 0x000fea000b800000 */
[----:B------:R-:W1:Y:S01]  /*1430*/  LDS R3, [UR6+0x1104] ;  /* 0x00110406ff037984 */ /* 0x000e620008000800 */
[----:B------:R-:W2:Y:S01]  /*1440*/  LDCU.64 UR6, c[0x0][0x390] ;  /* 0x00007200ff0677ac */ /* 0x000ea20008000a00 */
[----:B------:R-:W-:Y:S02]  /*1450*/  ULOP3.LUT UR15, UR8, 0x7, URZ, 0xc0, !UPT ;  /* 0x00000007080f7892 */ /* 0x000fe4000f8ec0ff */
[----:B------:R-:W-:Y:S02]  /*1460*/  ULOP3.LUT UR13, UR8, 0x7ffffff8, URZ, 0xc0, !UPT ;  /* 0x7ffffff8080d7892 */ /* 0x000fe4000f8ec0ff */
[----:B------:R-:W-:Y:S02]  /*1470*/  ULOP3.LUT UR8, UR8, 0x3, URZ, 0xc0, !UPT ;  /* 0x0000000308087892 */ /* 0x000fe4000f8ec0ff */
[----:B------:R-:W-:Y:S02]  /*1480*/  UIADD3 UR12, UPT, UPT, UR15, -0x1, URZ ;  /* 0xffffffff0f0c7890 */ /* 0x000fe4000fffe0ff */
[----:B------:R-:W-:-:S02]  /*1490*/  UIADD3 UR14, UPT, UPT, -UR13, URZ, URZ ;  /* 0x000000ff0d0e7290 */ /* 0x000fc4000fffe1ff */
[----:B--2---:R-:W-:-:S04]  /*14a0*/  UIADD3 UR6, UP0, UPT, UR6, 0x400, URZ ;  /* 0x0000040006067890 */ /* 0x004fc8000ff1e0ff */
[----:B------:R-:W-:-:S12]  /*14b0*/  UIADD3.X UR7, UPT, UPT, URZ, UR7, URZ, UP0, !UPT ;  /* 0x00000007ff077290 */ /* 0x000fd800087fe4ff */
.L_x_39:
[----:B--2---:R-:W2:Y:S01]  /*14c0*/  LDCU UR4, c[0x0][0x3a0] ;  /* 0x00007400ff0477ac */ /* 0x004ea20008000800 */
[----:B------:R-:W-:Y:S01]  /*14d0*/  IMAD.MOV.U32 R4, RZ, RZ, RZ ;  /* 0x000000ffff047224 */ /* 0x000fe200078e00ff */
[----:B------:R-:W-:Y:S01]  /*14e0*/  MOV R8, RZ ;  /* 0x000000ff00087202 */ /* 0x000fe20000000f00 */
[----:B--2---:R-:W-:-:S09]  /*14f0*/  UISETP.GE.U32.AND UP0, UPT, UR4, 0x8, UPT ;  /* 0x000000080400788c */ /* 0x004fd2000bf06070 */
[----:B------:R-:W-:Y:S05]  /*1500*/  BRA.U !UP0, `(.L_x_19) ;  /* 0x0000000908307547 */ /* 0x000fea000b800000 */
[----:B------:R-:W2:Y:S01]  /*1510*/  S2UR UR9, SR_CgaCtaId ;  /* 0x00000000000979c3 */ /* 0x000ea20000008800 */
[----:B------:R-:W-:Y:S01]  /*1520*/  UMOV UR4, 0x400 ;  /* 0x0000040000047882 */ /* 0x000fe20000000000 */
[----:B------:R-:W-:Y:S01]  /*1530*/  MOV R6, UR6 ;  /* 0x0000000600067c02 */ /* 0x000fe20008000f00 */
[----:B------:R-:W-:Y:S01]  /*1540*/  UIADD3 UR4, UPT, UPT, UR4, 0x100, URZ ;  /* 0x0000010004047890 */ /* 0x000fe2000fffe0ff */
[----:B------:R-:W-:Y:S01]  /*1550*/  MOV R7, UR7 ;  /* 0x0000000700077c02 */ /* 0x000fe20008000f00 */
[----:B------:R-:W-:Y:S01]  /*1560*/  IMAD.MOV.U32 R4, RZ, RZ, RZ ;  /* 0x000000ffff047224 */ /* 0x000fe200078e00ff */
[----:B------:R-:W-:Y:S01]  /*1570*/  MOV R8, UR14 ;  /* 0x0000000e00087c02 */ /* 0x000fe20008000f00 */
[----:B------:R-:W-:-:S03]  /*1580*/  IMAD.WIDE.U32 R6, R5, 0x4, R6 ;  /* 0x0000000405067825 */ /* 0x000fc600078e0006 */
[----:B------:R-:W-:Y:S02]  /*1590*/  MOV R12, R6 ;  /* 0x00000006000c7202 */ /* 0x000fe40000000f00 */
[----:B------:R-:W-:Y:S01]  /*15a0*/  MOV R13, R7 ;  /* 0x00000007000d7202 */ /* 0x000fe20000000f00 */
[----:B--2---:R-:W-:-:S04]  /*15b0*/  ULEA UR4, UR9, UR4, 0x18 ;  /* 0x0000000409047291 */ /* 0x004fc8000f8ec0ff */
[----:B------:R-:W-:-:S06]  /*15c0*/  UIADD3 UR4, UPT, UPT, UR4, 0x10, URZ ;  /* 0x0000001004047890 */ /* 0x000fcc000fffe0ff */
[----:B------:R-:W-:-:S07]  /*15d0*/  MOV R9, UR4 ;  /* 0x0000000400097c02 */ /* 0x000fce0008000f00 */
.L_x_28:
[----:B------:R-:W2:Y:S01]  /*15e0*/  LDS R0, [R9+-0x10] ;  /* 0xfffff00009007984 */ /* 0x000ea20000000800 */
[----:B-1----:R-:W1:Y:S02]  /*15f0*/  MUFU.RCP R6, R3 ;  /* 0x0000000300067308 */ /* 0x002e640000001000 */
[----:B-1----:R-:W-:-:S04]  /*1600*/  FFMA R7, -R3, R6, 1 ;  /* 0x3f80000003077423 */ /* 0x002fc80000000106 */
[----:B------:R-:W-:Y:S02]  /*1610*/  FFMA R7, R6, R7, R6 ;  /* 0x0000000706077223 */ /* 0x000fe40000000006 */
[----:B--2---:R-:W1:Y:S02]  /*1620*/  FCHK P0, R0, R3 ;  /* 0x0000000300007302 */ /* 0x004e640000000000 */
[----:B------:R-:W-:-:S04]  /*1630*/  FFMA R6, R0, R7, RZ ;  /* 0x0000000700067223 */ /* 0x000fc800000000ff */
[----:B------:R-:W-:-:S04]  /*1640*/  FFMA R10, -R3, R6, R0 ;  /* 0x00000006030a7223 */ /* 0x000fc80000000100 */
[----:B------:R-:W-:Y:S01]  /*1650*/  FFMA R11, R7, R10, R6 ;  /* 0x0000000a070b7223 */ /* 0x000fe20000000006 */
[----:B------:R-:W-:Y:S02]  /*1660*/  MOV R6, R12 ;  /* 0x0000000c00067202 */ /* 0x000fe40000000f00 */
[----:B------:R-:W-:Y:S01]  /*1670*/  MOV R7, R13 ;  /* 0x0000000d00077202 */ /* 0x000fe20000000f00 */
[----:B-1----:R-:W-:Y:S06]  /*1680*/  @!P0 BRA `(.L_x_20) ;  /* 0x00000000000c8947 */ /* 0x002fec0003800000 */
[----:B------:R-:W-:-:S07]  /*1690*/  MOV R16, 0x16b0 ;  /* 0x000016b000107802 */ /* 0x000fce0000000f00 */
[----:B0-----:R-:W-:Y:S05]  /*16a0*/  CALL.REL.NOINC `($__internal_0_$__cuda_sm3x_div_rn_noftz_f32_slowpath) ;  /* 0x0000001400087944 */ /* 0x001fea0003c00000 */
[----:B------:R-:W-:-:S07]  /*16b0*/  MOV R11, R0 ;  /* 0x00000000000b7202 */ /* 0x000fce0000000f00 */
.L_x_20:
[----:B------:R-:W2:Y:S01]  /*16c0*/  LDG.E.CONSTANT R13, desc[UR10][R6.64+-0x400] ;  /* 0xfffc000a060d7981 */ /* 0x000ea2000c1e9900 */
[----:B------:R-:W1:Y:S03]  /*16d0*/  MUFU.RCP R0, R3 ;  /* 0x0000000300007308 */ /* 0x000e660000001000 */
[----:B------:R-:W3:Y:S01]  /*16e0*/  LDS R12, [R9+-0xc] ;  /* 0xfffff400090c7984 */ /* 0x000ee20000000800 */
[----:B-1----:R-:W-:-:S04]  /*16f0*/  FFMA R15, -R3, R0, 1 ;  /* 0x3f800000030f7423 */ /* 0x002fc80000000100 */
[----:B------:R-:W-:Y:S01]  /*1700*/  FFMA R0, R0, R15, R0 ;  /* 0x0000000f00007223 */ /* 0x000fe20000000000 */
[----:B---3--:R-:W1:Y:S03]  /*1710*/  FCHK P0, R12, R3 ;  /* 0x000000030c007302 */ /* 0x008e660000000000 */
[----:B------:R-:W-:-:S04]  /*1720*/  FFMA R10, R0, R12, RZ ;  /* 0x0000000c000a7223 */ /* 0x000fc800000000ff */
[----:B------:R-:W-:-:S04]  /*1730*/  FFMA R15, -R3, R10, R12 ;  /* 0x0000000a030f7223 */ /* 0x000fc8000000010c */
[----:B------:R-:W-:Y:S01]  /*1740*/  FFMA R10, R0, R15, R10 ;  /* 0x0000000f000a7223 */ /* 0x000fe2000000000a */
[----:B--2---:R-:W-:Y:S01]  /*1750*/  FFMA R18, R13, R11, R4 ;  /* 0x0000000b0d127223 */ /* 0x004fe20000000004 */
[----:B-1----:R-:W-:Y:S06]  /*1760*/  @!P0 BRA `(.L_x_21) ;  /* 0x0000000000108947 */ /* 0x002fec0003800000 */
[----:B------:R-:W-:Y:S01]  /*1770*/  IMAD.MOV.U32 R0, RZ, RZ, R12 ;  /* 0x000000ffff007224 */ /* 0x000fe200078e000c */
[----:B------:R-:W-:-:S07]  /*1780*/  MOV R16, 0x17a0 ;  /* 0x000017a000107802 */ /* 0x000fce0000000f00 */
[----:B0-----:R-:W-:Y:S05]  /*1790*/  CALL.REL.NOINC `($__internal_0_$__cuda_sm3x_div_rn_noftz_f32_slowpath) ;  /* 0x0000001000cc7944 */ /* 0x001fea0003c00000 */
[----:B------:R-:W-:-:S07]  /*17a0*/  MOV R10, R0 ;  /* 0x00000000000a7202 */ /* 0x000fce0000000f00 */
.L_x_21:
        /* <DEDUP_REMOVED lines=11> */
[----:B------:R-:W-:Y:S02]  /*1860*/  MOV R0, R12 ;  /* 0x0000000c00007202 */ /* 0x000fe40000000f00 */
[----:B------:R-:W-:-:S07]  /*1870*/  MOV R16, 0x1890 ;  /* 0x0000189000107802 */ /* 0x000fce0000000f00 */
[----:B0-----:R-:W-:Y:S05]  /*1880*/  CALL.REL.NOINC `($__internal_0_$__cuda_sm3x_div_rn_noftz_f32_slowpath) ;  /* 0x0000001000907944 */ /* 0x001fea0003c00000 */
[----:B------:R-:W-:-:S07]  /*1890*/  MOV R4, R0 ;  /* 0x0000000000047202 */ /* 0x000fce0000000f00 */
.L_x_22:
        /* <DEDUP_REMOVED lines=15> */
.L_x_23:
[----:B------:R-:W2:Y:S01]  /*1990*/  LDG.E.CONSTANT R11, desc[UR10][R6.64+-0x100] ;  /* 0xffff000a060b7981 */ /* 0x000ea2000c1e9900 */
[----:B------:R-:W1:Y:S03]  /*19a0*/  MUFU.RCP R0, R3 ;  /* 0x0000000300007308 */ /* 0x000e660000001000 */
[----:B------:R-:W3:Y:S01]  /*19b0*/  LDS R12, [R9] ;  /* 0x00000000090c7984 */ /* 0x000ee20000000800 */
        /* <DEDUP_REMOVED lines=12> */
.L_x_24:
[----:B------:R-:W2:Y:S01]  /*1a80*/  LDG.E.CONSTANT R11, desc[UR10][R6.64] ;  /* 0x0000000a060b7981 */ /* 0x000ea2000c1e9900 */
[----:B------:R-:W1:Y:S03]  /*1a90*/  MUFU.RCP R0, R3 ;  /* 0x0000000300007308 */ /* 0x000e660000001000 */
[----:B------:R-:W3:Y:S01]  /*1aa0*/  LDS R12, [R9+0x4] ;  /* 0x00000400090c7984 */ /* 0x000ee20000000800 */
        /* <DEDUP_REMOVED lines=12> */
.L_x_25:
        /* <DEDUP_REMOVED lines=15> */
.L_x_26:
        /* <DEDUP_REMOVED lines=14> */
.L_x_27:
[----:B------:R-:W2:Y:S01]  /*1d40*/  LDG.E.CONSTANT R11, desc[UR10][R6.64+0x300] ;  /* 0x0003000a060b7981 */ /* 0x000ea2000c1e9900 */
[----:B------:R-:W-:Y:S02]  /*1d50*/  IADD3 R8, PT, PT, R8, 0x8, RZ ;  /* 0x0000000808087810 */ /* 0x000fe40007ffe0ff */
[----:B------:R-:W-:Y:S02]  /*1d60*/  IADD3 R12, P1, PT, R6, 0x800, RZ ;  /* 0x00000800060c7810 */ /* 0x000fe40007f3e0ff */
[----:B------:R-:W-:Y:S02]  /*1d70*/  ISETP.NE.AND P0, PT, R8, RZ, PT ;  /* 0x000000ff0800720c */ /* 0x000fe40003f05270 */
[----:B------:R-:W-:Y:S02]  /*1d80*/  IADD3.X R13, PT, PT, RZ, R7, RZ, P1, !PT ;  /* 0x00000007ff0d7210 */ /* 0x000fe40000ffe4ff */
[----:B------:R-:W-:Y:S01]  /*1d90*/  IADD3 R9, PT, PT, R9, 0x20, RZ ;  /* 0x0000002009097810 */ /* 0x000fe20007ffe0ff */
[----:B--2---:R-:W-:-:S08]  /*1da0*/  FFMA R4, R11, R0, R4 ;  /* 0x000000000b047223 */ /* 0x004fd00000000004 */
[----:B------:R-:W-:Y:S05]  /*1db0*/  @P0 BRA `(.L_x_28) ;  /* 0xfffffff800080947 */ /* 0x000fea000383ffff */
[----:B------:R-:W-:-:S07]  /*1dc0*/  MOV R8, UR13 ;  /* 0x0000000d00087c02 */ /* 0x000fce0008000f00 */
.L_x_19:
[----:B------:R-:W-:-:S09]  /*1dd0*/  UISETP.NE.AND UP0, UPT, UR15, URZ, UPT ;  /* 0x000000ff0f00728c */ /* 0x000fd2000bf05270 */
[----:B------:R-:W-:Y:S05]  /*1de0*/  BRA.U !UP0, `(.L_x_29) ;  /* 0x0000000908287547 */ /* 0x000fea000b800000 */
[----:B------:R-:W-:-:S09]  /*1df0*/  UISETP.GE.U32.AND UP0, UPT, UR12, 0x3, UPT ;  /* 0x000000030c00788c */ /* 0x000fd2000bf06070 */
[----:B------:R-:W-:Y:S05]  /*1e00*/  BRA.U !UP0, `(.L_x_30) ;  /* 0x0000000508107547 */ /* 0x000fea000b800000 */
[----:B------:R-:W2:Y:S01]  /*1e10*/  S2UR UR9, SR_CgaCtaId ;  /* 0x00000000000979c3 */ /* 0x000ea20000008800 */
[----:B------:R-:W-:Y:S01]  /*1e20*/  UMOV UR4, 0x400 ;  /* 0x0000040000047882 */ /* 0x000fe20000000000 */
[----:B-1----:R-:W1:Y:S01]  /*1e30*/  MUFU.RCP R0, R3 ;  /* 0x0000000300007308 */ /* 0x002e620000001000 */
[----:B------:R-:W-:Y:S01]  /*1e40*/  UIADD3 UR4, UPT, UPT, UR4, 0x100, URZ ;  /* 0x0000010004047890 */ /* 0x000fe2000fffe0ff */
[----:B-1----:R-:W-:-:S04]  /*1e50*/  FFMA R7, -R3, R0, 1 ;  /* 0x3f80000003077423 */ /* 0x002fc80000000100 */
[----:B------:R-:W-:Y:S01]  /*1e60*/  FFMA R0, R0, R7, R0 ;  /* 0x0000000700007223 */ /* 0x000fe20000000000 */
[----:B--2---:R-:W-:-:S06]  /*1e70*/  ULEA UR4, UR9, UR4, 0x18 ;  /* 0x0000000409047291 */ /* 0x004fcc000f8ec0ff */
[----:B------:R-:W-:-:S05]  /*1e80*/  LEA R9, R8, UR4, 0x2 ;  /* 0x0000000408097c11 */ /* 0x000fca000f8e10ff */
[----:B------:R-:W1:Y:S02]  /*1e90*/  LDS R10, [R9] ;  /* 0x00000000090a7984 */ /* 0x000e640000000800 */
[----:B-1----:R-:W1:Y:S01]  /*1ea0*/  FCHK P0, R10, R3 ;  /* 0x000000030a007302 */ /* 0x002e620000000000 */
[----:B------:R-:W-:-:S04]  /*1eb0*/  FFMA R6, R0, R10, RZ ;  /* 0x0000000a00067223 */ /* 0x000fc800000000ff */
[----:B------:R-:W-:-:S04]  /*1ec0*/  FFMA R7, -R3, R6, R10 ;  /* 0x0000000603077223 */ /* 0x000fc8000000010a */
[----:B------:R-:W-:Y:S01]  /*1ed0*/  FFMA R11, R0, R7, R6 ;  /* 0x00000007000b7223 */ /* 0x000fe20000000006 */
[----:B-1----:R-:W-:Y:S06]  /*1ee0*/  @!P0 BRA `(.L_x_31) ;  /* 0x0000000000108947 */ /* 0x002fec0003800000 */
[----:B------:R-:W-:Y:S02]  /*1ef0*/  MOV R0, R10 ;  /* 0x0000000a00007202 */ /* 0x000fe40000000f00 */
[----:B------:R-:W-:-:S07]  /*1f00*/  MOV R16, 0x1f20 ;  /* 0x00001f2000107802 */ /* 0x000fce0000000f00 */
[----:B0-----:R-:W-:Y:S05]  /*1f10*/  CALL.REL.NOINC `($__internal_0_$__cuda_sm3x_div_rn_noftz_f32_slowpath) ;  /* 0x0000000800ec7944 */ /* 0x001fea0003c00000 */
[----:B------:R-:W-:-:S07]  /*1f20*/  IMAD.MOV.U32 R11, RZ, RZ, R0 ;  /* 0x000000ffff0b7224 */ /* 0x000fce00078e0000 */
.L_x_31:
[----:B------:R-:W1:Y:S01]  /*1f30*/  LDC.64 R6, c[0x0][0x390] ;  /* 0x0000e400ff067b82 */ /* 0x000e620000000a00 */
[----:B------:R-:W-:Y:S01]  /*1f40*/  LEA R13, R8, R5, 0x6 ;  /* 0x00000005080d7211 */ /* 0x000fe200078e30ff */
[----:B------:R-:W2:Y:S04]  /*1f50*/  LDS R12, [R9+0x4] ;  /* 0x00000400090c7984 */ /* 0x000ea80000000800 */
[----:B-1----:R-:W-:-:S05]  /*1f60*/  IMAD.WIDE R6, R13, 0x4, R6 ;  /* 0x000000040d067825 */ /* 0x002fca00078e0206 */
[----:B------:R-:W3:Y:S01]  /*1f70*/  LDG.E.CONSTANT R13, desc[UR10][R6.64] ;  /* 0x0000000a060d7981 */ /* 0x000ee2000c1e9900 */
[----:B------:R-:W1:Y:S08]  /*1f80*/  MUFU.RCP R0, R3 ;  /* 0x0000000300007308 */ /* 0x000e700000001000 */
[----:B--2---:R-:W2:Y:S01]  /*1f90*/  FCHK P0, R12, R3 ;  /* 0x000000030c007302 */ /* 0x004ea20000000000 */
[----:B-1----:R-:W-:-:S04]  /*1fa0*/  FFMA R15, -R3, R0, 1 ;  /* 0x3f800000030f7423 */ /* 0x002fc80000000100 */
[----:B------:R-:W-:-:S04]  /*1fb0*/  FFMA R0, R0, R15, R0 ;  /* 0x0000000f00007223 */ /* 0x000fc80000000000 */
[----:B------:R-:W-:-:S04]  /*1fc0*/  FFMA R10, R0, R12, RZ ;  /* 0x0000000c000a7223 */ /* 0x000fc800000000ff */
[----:B------:R-:W-:-:S04]  /*1fd0*/  FFMA R15, -R3, R10, R12 ;  /* 0x0000000a030f7223 */ /* 0x000fc8000000010c */
[----:B------:R-:W-:Y:S01]  /*1fe0*/  FFMA R10, R0, R15, R10 ;  /* 0x0000000f000a7223 */ /* 0x000fe2000000000a */
[----:B---3--:R-:W-:Y:S01]  /*1ff0*/  FFMA R18, R13, R11, R4 ;  /* 0x0000000b0d127223 */ /* 0x008fe20000000004 */
[----:B--2---:R-:W-:Y:S06]  /*2000*/  @!P0 BRA `(.L_x_32) ;  /* 0x0000000000108947 */ /* 0x004fec0003800000 */
[----:B------:R-:W-:Y:S02]  /*2010*/  MOV R0, R12 ;  /* 0x0000000c00007202 */ /* 0x000fe40000000f00 */
[----:B------:R-:W-:-:S07]  /*2020*/  MOV R16, 0x2040 ;  /* 0x0000204000107802 */ /* 0x000fce0000000f00 */
[----:B0-----:R-:W-:Y:S05]  /*2030*/  CALL.REL.NOINC `($__internal_0_$__cuda_sm3x_div_rn_noftz_f32_slowpath) ;  /* 0x0000000800a47944 */ /* 0x001fea0003c00000 */
[----:B------:R-:W-:-:S07]  /*2040*/  MOV R10, R0 ;  /* 0x00000000000a7202 */ /* 0x000fce0000000f00 */
.L_x_32:
        /* <DEDUP_REMOVED lines=15> */
.L_x_33:
        /* <DEDUP_REMOVED lines=14> */
.L_x_34:
[----:B------:R-:W2:Y:S01]  /*2220*/  LDG.E.CONSTANT R7, desc[UR10][R6.64+0x300] ;  /* 0x0003000a06077981 */ /* 0x000ea2000c1e9900 */
[----:B------:R-:W-:Y:S02]  /*2230*/  VIADD R8, R8, 0x4 ;  /* 0x0000000408087836 */ /* 0x000fe40000000000 */
[----:B--2---:R-:W-:-:S07]  /*2240*/  FFMA R4, R7, R0, R4 ;  /* 0x0000000007047223 */ /* 0x004fce0000000004 */
.L_x_30:
[----:B------:R-:W-:-:S09]  /*2250*/  UISETP.NE.AND UP0, UPT, UR8, URZ, UPT ;  /* 0x000000ff0800728c */ /* 0x000fd2000bf05270 */
[----:B------:R-:W-:Y:S05]  /*2260*/  BRA.U !UP0, `(.L_x_29) ;  /* 0x0000000508087547 */ /* 0x000fea000b800000 */
[----:B------:R-:W-:-:S09]  /*2270*/  UISETP.NE.AND UP0, UPT, UR8, 0x1, UPT ;  /* 0x000000010800788c */ /* 0x000fd2000bf05270 */
        /* <DEDUP_REMOVED lines=18> */
[----:B------:R-:W-:-:S07]  /*23a0*/  MOV R9, R0 ;  /* 0x0000000000097202 */ /* 0x000fce0000000f00 */
.L_x_36:
        /* <DEDUP_REMOVED lines=17> */
.L_x_37:
[----:B------:R-:W2:Y:S01]  /*24c0*/  LDG.E.CONSTANT R7, desc[UR10][R6.64+0x100] ;  /* 0x0001000a06077981 */ /* 0x000ea2000c1e9900 */
[----:B------:R-:W-:Y:S01]  /*24d0*/  IADD3 R8, PT, PT, R8, 0x2, RZ ;  /* 0x0000000208087810 */ /* 0x000fe20007ffe0ff */
[----:B--2---:R-:W-:-:S07]  /*24e0*/  FFMA R4, R7, R0, R4 ;  /* 0x0000000007047223 */ /* 0x004fce0000000004 */
.L_x_35:
[----:B------:R-:W2:Y:S02]  /*24f0*/  LDCU UR4, c[0x0][0x3a0] ;  /* 0x00007400ff0477ac */ /* 0x000ea40008000800 */
[----:B--2---:R-:W-:-:S09]  /*2500*/  ULOP3.LUT UP0, URZ, UR4, 0x1, URZ, 0xc0, !UPT ;  /* 0x0000000104ff7892 */ /* 0x004fd2000f80c0ff */
        /* <DEDUP_REMOVED lines=8> */
[----:B------:R-:W-:-:S06]  /*2590*/  LEA R6, R8, UR4, 0x2 ;  /* 0x0000000408067c11 */ /* 0x000fcc000f8e10ff */
        /* <DEDUP_REMOVED lines=10> */
.L_x_38:
[----:B------:R-:W1:Y:S01]  /*2640*/  LDC.64 R6, c[0x0][0x390] ;  /* 0x0000e400ff067b82 */ /* 0x000e620000000a00 */
[----:B------:R-:W-:-:S05]  /*2650*/  LEA R11, R8, R5, 0x6 ;  /* 0x00000005080b7211 */ /* 0x000fca00078e30ff */
[----:B-1----:R-:W-:-:S06]  /*2660*/  IMAD.WIDE R6, R11, 0x4, R6 ;  /* 0x000000040b067825 */ /* 0x002fcc00078e0206 */
[----:B------:R-:W2:Y:S02]  /*2670*/  LDG.E.CONSTANT R7, desc[UR10][R6.64] ;  /* 0x0000000a06077981 */ /* 0x000ea4000c1e9900 */
[----:B--2---:R-:W-:-:S07]  /*2680*/  FFMA R4, R7, R9, R4 ;  /* 0x0000000907047223 */ /* 0x004fce0000000004 */
.L_x_29:
[----:B------:R-:W2:Y:S01]  /*2690*/  LDC.64 R6, c[0x0][0x398] ;  /* 0x0000e600ff067b82 */ /* 0x000ea20000000a00 */
[----:B------:R-:W-:Y:S02]  /*26a0*/  LEA R9, R2, R5, 0x6 ;  /* 0x0000000502097211 */ /* 0x000fe400078e30ff */
[----:B0-----:R-:W-:-:S04]  /*26b0*/  IADD3 R5, PT, PT, R5, UR5, RZ ;  /* 0x0000000505057c10 */ /* 0x001fc8000fffe0ff */
[----:B------:R-:W-:Y:S01]  /*26c0*/  ISETP.GE.U32.AND P0, PT, R5, 0x40, PT ;  /* 0x000000400500780c */ /* 0x000fe20003f06070 */
[----:B--2---:R-:W-:-:S05]  /*26d0*/  IMAD.WIDE.U32 R6, R9, 0x4, R6 ;  /* 0x0000000409067825 */ /* 0x004fca00078e0006 */
[----:B------:R2:W-:Y:S07]  /*26e0*/  STG.E desc[UR10][R6.64], R4 ;  /* 0x0000000406007986 */ /* 0x0005ee000c10190a */
[----:B------:R-:W-:Y:S05]  /*26f0*/  @!P0 BRA `(.L_x_39) ;  /* 0xffffffec00708947 */ /* 0x000fea000383ffff */
[----:B------:R-:W-:Y:S05]  /*2700*/  EXIT ;  /* 0x000000000000794d */ /* 0x000fea0003800000 */
.L_x_18:
[----:B0-----:R-:W0:Y:S01]  /*2710*/  I2F.U32.RP R8, UR5 ;  /* 0x0000000500087d06 */ /* 0x001e220008209000 */
[----:B------:R-:W-:Y:S01]  /*2720*/  IADD3 R0, PT, PT, R5, UR5, RZ ;  /* 0x0000000505007c10 */ /* 0x000fe2000fffe0ff */
[----:B------:R-:W-:Y:S01]  /*2730*/  BSSY.RECONVERGENT B0, `(.L_x_40) ;  /* 0x0000026000007945 */ /* 0x000fe20003800200 */
[----:B------:R-:W-:Y:S02]  /*2740*/  ISETP.NE.U32.AND P2, PT, RZ, UR5, PT ;  /* 0x00000005ff007c0c */ /* 0x000fe4000bf45070 */
[C---:B------:R-:W-:Y:S02]  /*2750*/  ISETP.GE.U32.AND P0, PT, R0.reuse, 0x40, PT ;  /* 0x000000400000780c */ /* 0x040fe40003f06070 */
[----:B------:R-:W-:Y:S02]  /*2760*/  VIMNMX.U32 R3, PT, PT, R0, 0x40, !PT ;  /* 0x0000004000037848 */ /* 0x000fe40007fe0000 */
[----:B------:R-:W-:-:S04]  /*2770*/  SEL R4, RZ, 0x1, P0 ;  /* 0x00000001ff047807 */ /* 0x000fc80000000000 */
[----:B------:R-:W-:Y:S01]  /*2780*/  IADD3 R3, PT, PT, R3, -R0, -R4 ;  /* 0x8000000003037210 */ /* 0x000fe20007ffe804 */
[----:B0-----:R-:W0:Y:S02]  /*2790*/  MUFU.RCP R8, R8 ;  /* 0x0000000800087308 */ /* 0x001e240000001000 */
[----:B0-----:R-:W-:-:S06]  /*27a0*/  IADD3 R6, PT, PT, R8, 0xffffffe, RZ ;  /* 0x0ffffffe08067810 */ /* 0x001fcc0007ffe0ff */
[----:B------:R0:W1:Y:S02]  /*27b0*/  F2I.FTZ.U32.TRUNC.NTZ R7, R6 ;  /* 0x0000000600077305 */ /* 0x000064000021f000 */
[----:B0-----:R-:W-:Y:S01]  /*27c0*/  IMAD.MOV.U32 R6, RZ, RZ, RZ ;  /* 0x000000ffff067224 */ /* 0x001fe200078e00ff */
[----:B-1----:R-:W-:-:S05]  /*27d0*/  IADD3 R9, PT, PT, RZ, -R7, RZ ;  /* 0x80000007ff097210 */ /* 0x002fca0007ffe0ff */
[----:B------:R-:W-:-:S04]  /*27e0*/  IMAD R9, R9, UR5, RZ ;  /* 0x0000000509097c24 */ /* 0x000fc8000f8e02ff */
[----:B------:R-:W-:-:S06]  /*27f0*/  IMAD.HI.U32 R8, R7, R9, R6 ;  /* 0x0000000907087227 */ /* 0x000fcc00078e0006 */
[----:B------:R-:W-:-:S05]  /*2800*/  IMAD.HI.U32 R7, R8, R3, RZ ;  /* 0x0000000308077227 */ /* 0x000fca00078e00ff */
[----:B------:R-:W-:-:S05]  /*2810*/  IADD3 R0, PT, PT, -R7, RZ, RZ ;  /* 0x000000ff07007210 */ /* 0x000fca0007ffe1ff */
[----:B------:R-:W-:-:S05]  /*2820*/  IMAD R3, R0, UR5, R3 ;  /* 0x0000000500037c24 */ /* 0x000fca000f8e0203 */
[----:B------:R-:W-:-:S13]  /*2830*/  ISETP.GE.U32.AND P0, PT, R3, UR5, PT ;  /* 0x0000000503007c0c */ /* 0x000fda000bf06070 */
[----:B------:R-:W-:Y:S02]  /*2840*/  @P0 IADD3 R3, PT, PT, R3, -UR5, RZ ;  /* 0x8000000503030c10 */ /* 0x000fe4000fffe0ff */
[----:B------:R-:W-:Y:S02]  /*2850*/  @P0 IADD3 R7, PT, PT, R7, 0x1, RZ ;  /* 0x0000000107070810 */ /* 0x000fe40007ffe0ff */
[----:B------:R-:W-:-:S13]  /*2860*/  ISETP.GE.U32.AND P1, PT, R3, UR5, PT ;  /* 0x0000000503007c0c */ /* 0x000fda000bf26070 */
[----:B------:R-:W-:Y:S02]  /*2870*/  @P1 IADD3 R7, PT, PT, R7, 0x1, RZ ;  /* 0x0000000107071810 */ /* 0x000fe40007ffe0ff */
[----:B------:R-:W-:-:S04]  /*2880*/  @!P2 LOP3.LUT R7, RZ, UR5, RZ, 0x33, !PT ;  /* 0x00000005ff07ac12 */ /* 0x000fc8000f8e33ff */
[----:B------:R-:W-:-:S04]  /*2890*/  IADD3 R0, PT, PT, R4, R7, RZ ;  /* 0x0000000704007210 */ /* 0x000fc80007ffe0ff */
[C---:B------:R-:W-:Y:S02]  /*28a0*/  LOP3.LUT R3, R0.reuse, 0x3, RZ, 0xc0, !PT ;  /* 0x0000000300037812 */ /* 0x040fe400078ec0ff */
[----:B------:R-:W-:Y:S02]  /*28b0*/  ISETP.GE.U32.AND P1, PT, R0, 0x3, PT ;  /* 0x000000030000780c */ /* 0x000fe40003f26070 */
[----:B------:R-:W-:-:S13]  /*28c0*/  ISETP.NE.AND P0, PT, R3, 0x3, PT ;  /* 0x000000030300780c */ /* 0x000fda0003f05270 */
[----:B------:R-:W-:Y:S05]  /*28d0*/  @!P0 BRA `(.L_x_41) ;  /* 0x00000000002c8947 */ /* 0x000fea0003800000 */
[----:B------:R-:W0:Y:S01]  /*28e0*/  LDC.64 R8, c[0x0][0x398] ;  /* 0x0000e600ff087b82 */ /* 0x000e220000000a00 */
[----:B------:R-:W-:Y:S01]  /*28f0*/  IADD3 R0, PT, PT, R0, 0x1, RZ ;  /* 0x0000000100007810 */ /* 0x000fe20007ffe0ff */
[----:B------:R-:W-:-:S03]  /*2900*/  IMAD.MOV.U32 R3, RZ, RZ, RZ ;  /* 0x000000ffff037224 */ /* 0x000fc600078e00ff */
[----:B------:R-:W-:-:S07]  /*2910*/  LOP3.LUT R0, R0, 0x3, RZ, 0xc0, !PT ;  /* 0x0000000300007812 */ /* 0x000fce00078ec0ff */
.L_x_42:
[----:B-1----:R-:W-:Y:S02]  /*2920*/  LEA R7, R2, R5, 0x6 ;  /* 0x0000000502077211 */ /* 0x002fe400078e30ff */
[----:B------:R-:W-:Y:S02]  /*2930*/  IADD3 R3, PT, PT, R3, 0x1, RZ ;  /* 0x0000000103037810 */ /* 0x000fe40007ffe0ff */
[----:B------:R-:W-:Y:S01]  /*2940*/  IADD3 R5, PT, PT, R5, UR5, RZ ;  /* 0x0000000505057c10 */ /* 0x000fe2000fffe0ff */
[----:B0-----:R-:W-:Y:S01]  /*2950*/  IMAD.WIDE.U32 R6, R7, 0x4, R8 ;  /* 0x0000000407067825 */ /* 0x001fe200078e0008 */
[----:B------:R-:W-:-:S04]  /*2960*/  ISETP.NE.AND P0, PT, R3, R0, PT ;  /* 0x000000000300720c */ /* 0x000fc80003f05270 */
[----:B------:R1:W-:Y:S09]  /*2970*/  STG.E desc[UR10][R6.64], RZ ;  /* 0x000000ff06007986 */ /* 0x0003f2000c10190a */
[----:B------:R-:W-:Y:S05]  /*2980*/  @P0 BRA `(.L_x_42) ;  /* 0xfffffffc00e40947 */ /* 0x000fea000383ffff */
.L_x_41:
[----:B------:R-:W-:Y:S05]  /*2990*/  BSYNC.RECONVERGENT B0 ;  /* 0x0000000000007941 */ /* 0x000fea0003800200 */
.L_x_40:
[----:B------:R-:W-:Y:S05]  /*29a0*/  @!P1 EXIT ;  /* 0x000000000000994d */ /* 0x000fea0003800000 */
[----:B------:R-:W0:Y:S01]  /*29b0*/  LDC.64 R14, c[0x0][0x398] ;  /* 0x0000e600ff0e7b82 */ /* 0x000e220000000a00 */
[----:B------:R-:W-:-:S12]  /*29c0*/  USHF.L.U32 UR4, UR5, 0x2, URZ ;  /* 0x0000000205047899 */ /* 0x000fd800080006ff */
.L_x_43:
[----:B-12---:R-:W-:Y:S02]  /*29d0*/  LEA R7, R2, R5, 0x6 ;  /* 0x0000000502077211 */ /* 0x006fe400078e30ff */
[----:B------:R-:W-:-:S03]  /*29e0*/  IADD3 R5, PT, PT, R5, UR4, RZ ;  /* 0x0000000405057c10 */ /* 0x000fc6000fffe0ff */
[----:B0-----:R-:W-:-:S03]  /*29f0*/  IMAD.WIDE R6, R7, 0x4, R14 ;  /* 0x0000000407067825 */ /* 0x001fc600078e020e */
[----:B------:R-:W-:Y:S02]  /*2a00*/  IADD3 R8, P0, PT, R6, UR4, RZ ;  /* 0x0000000406087c10 */ /* 0x000fe4000ff1e0ff */
[----:B------:R2:W-:Y:S02]  /*2a10*/  STG.E desc[UR10][R6.64], RZ ;  /* 0x000000ff06007986 */ /* 0x0005e4000c10190a */
[----:B------:R-:W-:Y:S02]  /*2a20*/  IADD3.X R9, PT, PT, RZ, R7, RZ, P0, !PT ;  /* 0x00000007ff097210 */ /* 0x000fe400007fe4ff */
[----:B------:R-:W-:-:S03]  /*2a30*/  IADD3 R10, P0, PT, R8, UR4, RZ ;  /* 0x00000004080a7c10 */ /* 0x000fc6000ff1e0ff */
[----:B------:R2:W-:Y:S01]  /*2a40*/  STG.E desc[UR10][R8.64], RZ ;  /* 0x000000ff08007986 */ /* 0x0005e2000c10190a */
[----:B------:R-:W-:Y:S02]  /*2a50*/  IADD3.X R11, PT, PT, RZ, R9, RZ, P0, !PT ;  /* 0x00000009ff0b7210 */ /* 0x000fe400007fe4ff */
[----:B------:R-:W-:-:S03]  /*2a60*/  IADD3 R12, P0, PT, R10, UR4, RZ ;  /* 0x000000040a0c7c10 */ /* 0x000fc6000ff1e0ff */
[----:B------:R2:W-:Y:S02]  /*2a70*/  STG.E desc[UR10][R10.64], RZ ;  /* 0x000000ff0a007986 */ /* 0x0005e4000c10190a */
[----:B------:R-:W-:Y:S01]  /*2a80*/  IMAD.X R13, RZ, RZ, R11, P0 ;  /* 0x000000ffff0d7224 */ /* 0x000fe200000e060b */
[----:B------:R-:W-:-:S04]  /*2a90*/  ISETP.GE.U32.AND P0, PT, R5, 0x40, PT ;  /* 0x000000400500780c */ /* 0x000fc80003f06070 */
[----:B------:R2:W-:Y:S09]  /*2aa0*/  STG.E desc[UR10][R12.64], RZ ;  /* 0x000000ff0c007986 */ /* 0x0005f2000c10190a */
[----:B------:R-:W-:Y:S05]  /*2ab0*/  @!P0 BRA `(.L_x_43) ;  /* 0xfffffffc00c48947 */ /* 0x000fea000383ffff */
[----:B------:R-:W-:Y:S05]  /*2ac0*/  EXIT ;  /* 0x000000000000794d */ /* 0x000fea0003800000 */
        .weak           $__internal_0_$__cuda_sm3x_div_rn_noftz_f32_slowpath
        .type           $__internal_0_$__cuda_sm3x_div_rn_noftz_f32_slowpath,@function
        .size           $__internal_0_$__cuda_sm3x_div_rn_noftz_f32_slowpath,(.L_x_56 - $__internal_0_$__cuda_sm3x_div_rn_noftz_f32_slowpath)
$__internal_0_$__cuda_sm3x_div_rn_noftz_f32_slowpath:
[----:B------:R-:W-:Y:S01]  /*2ad0*/  SHF.R.U32.HI R11, RZ, 0x17, R3 ;  /* 0x00000017ff0b7819 */ /* 0x000fe20000011603 */
[----:B------:R-:W-:Y:S01]  /*2ae0*/  BSSY.RECONVERGENT B0, `(.L_x_44) ;  /* 0x0000063000007945 */ /* 0x000fe20003800200 */
[----:B------:R-:W-:Y:S02]  /*2af0*/  SHF.R.U32.HI R10, RZ, 0x17, R0 ;  /* 0x00000017ff0a7819 */ /* 0x000fe40000011600 */
[----:B------:R-:W-:Y:S02]  /*2b00*/  LOP3.LUT R20, R11, 0xff, RZ, 0xc0, !PT ;  /* 0x000000ff0b147812 */ /* 0x000fe400078ec0ff */
[----:B------:R-:W-:Y:S02]  /*2b10*/  LOP3.LUT R14, R10, 0xff, RZ, 0xc0, !PT ;  /* 0x000000ff0a0e7812 */ /* 0x000fe400078ec0ff */
[----:B------:R-:W-:Y:S02]  /*2b20*/  IADD3 R13, PT, PT, R20, -0x1, RZ ;  /* 0xffffffff140d7810 */ /* 0x000fe40007ffe0ff */
[----:B------:R-:W-:-:S02]  /*2b30*/  IADD3 R12, PT, PT, R14, -0x1, RZ ;  /* 0xffffffff0e0c7810 */ /* 0x000fc40007ffe0ff */
[----:B------:R-:W-:Y:S02]  /*2b40*/  ISETP.GT.U32.AND P0, PT, R13, 0xfd, PT ;  /* 0x000000fd0d00780c */ /* 0x000fe40003f04070 */
[----:B------:R-:W-:Y:S02]  /*2b50*/  MOV R11, R3 ;  /* 0x00000003000b7202 */ /* 0x000fe40000000f00 */
[----:B------:R-:W-:-:S13]  /*2b60*/  ISETP.GT.U32.OR P0, PT, R12, 0xfd, P0 ;  /* 0x000000fd0c00780c */ /* 0x000fda0000704470 */
[----:B------:R-:W-:Y:S01]  /*2b70*/  @!P0 MOV R10, RZ ;  /* 0x000000ff000a8202 */ /* 0x000fe20000000f00 */
[----:B------:R-:W-:Y:S06]  /*2b80*/  @!P0 BRA `(.L_x_45) ;  /* 0x00000000005c8947 */ /* 0x000fec0003800000 */
[----:B------:R-:W-:Y:S02]  /*2b90*/  FSETP.GTU.FTZ.AND P0, PT, |R0|, +INF , PT ;  /* 0x7f8000000000780b */ /* 0x000fe40003f1c200 */
[----:B------:R-:W-:-:S04]  /*2ba0*/  FSETP.GTU.FTZ.AND P1, PT, |R3|, +INF , PT ;  /* 0x7f8000000300780b */ /* 0x000fc80003f3c200 */
[----:B------:R-:W-:-:S13]  /*2bb0*/  PLOP3.LUT P0, PT, P0, P1, PT, 0xf8, 0x8f ;  /* 0x00000000008f781c */ /* 0x000fda0000703f70 */
[----:B------:R-:W-:Y:S05]  /*2bc0*/  @P0 BRA `(.L_x_46) ;  /* 0x00000004004c0947 */ /* 0x000fea0003800000 */
[----:B------:R-:W-:-:S13]  /*2bd0*/  LOP3.LUT P0, RZ, R11, 0x7fffffff, R0, 0xc8, !PT ;  /* 0x7fffffff0bff7812 */ /* 0x000fda000780c800 */
[----:B------:R-:W-:Y:S05]  /*2be0*/  @!P0 BRA `(.L_x_47) ;  /* 0x00000004003c8947 */ /* 0x000fea0003800000 */
[C---:B------:R-:W-:Y:S02]  /*2bf0*/  FSETP.NEU.FTZ.AND P2, PT, |R0|.reuse, +INF , PT ;  /* 0x7f8000000000780b */ /* 0x040fe40003f5d200 */
[----:B------:R-:W-:Y:S02]  /*2c00*/  FSETP.NEU.FTZ.AND P1, PT, |R3|, +INF , PT ;  /* 0x7f8000000300780b */ /* 0x000fe40003f3d200 */
[----:B------:R-:W-:-:S11]  /*2c10*/  FSETP.NEU.FTZ.AND P0, PT, |R0|, +INF , PT ;  /* 0x7f8000000000780b */ /* 0x000fd60003f1d200 */
[----:B------:R-:W-:Y:S05]  /*2c20*/  @!P1 BRA !P2, `(.L_x_47) ;  /* 0x00000004002c9947 */ /* 0x000fea0005000000 */
[----:B------:R-:W-:-:S04]  /*2c30*/  LOP3.LUT P2, RZ, R0, 0x7fffffff, RZ, 0xc0, !PT ;  /* 0x7fffffff00ff7812 */ /* 0x000fc8000784c0ff */
[----:B------:R-:W-:-:S13]  /*2c40*/  PLOP3.LUT P1, PT, P1, P2, PT, 0x2f, 0xf2 ;  /* 0x0000000000f2781c */ /* 0x000fda0000f24577 */
[----:B------:R-:W-:Y:S05]  /*2c50*/  @P1 BRA `(.L_x_48) ;  /* 0x0000000400181947 */ /* 0x000fea0003800000 */
[----:B------:R-:W-:-:S04]  /*2c60*/  LOP3.LUT P1, RZ, R11, 0x7fffffff, RZ, 0xc0, !PT ;  /* 0x7fffffff0bff7812 */ /* 0x000fc8000782c0ff */
[----:B------:R-:W-:-:S13]  /*2c70*/  PLOP3.LUT P0, PT, P0, P1, PT, 0x2f, 0xf2 ;  /* 0x0000000000f2781c */ /* 0x000fda0000702577 */
[----:B------:R-:W-:Y:S05]  /*2c80*/  @P0 BRA `(.L_x_49) ;  /* 0x0000000400000947 */ /* 0x000fea0003800000 */
[----:B------:R-:W-:Y:S02]  /*2c90*/  ISETP.GE.AND P0, PT, R12, RZ, PT ;  /* 0x000000ff0c00720c */ /* 0x000fe40003f06270 */
[----:B------:R-:W-:-:S11]  /*2ca0*/  ISETP.GE.AND P1, PT, R13, RZ, PT ;  /* 0x000000ff0d00720c */ /* 0x000fd60003f26270 */
[----:B------:R-:W-:Y:S01]  /*2cb0*/  @P0 MOV R10, RZ ;  /* 0x000000ff000a0202 */ /* 0x000fe20000000f00 */
[----:B------:R-:W-:Y:S02]  /*2cc0*/  @!P0 IMAD.MOV.U32 R10, RZ, RZ, -0x40 ;  /* 0xffffffc0ff0a8424 */ /* 0x000fe400078e00ff */
[----:B------:R-:W-:Y:S01]  /*2cd0*/  @!P0 FFMA R0, R0, 1.84467440737095516160e+19, RZ ;  /* 0x5f80000000008823 */ /* 0x000fe200000000ff */
[----:B------:R-:W-:Y:S02]  /*2ce0*/  @!P1 FFMA R11, R3, 1.84467440737095516160e+19, RZ ;  /* 0x5f800000030b9823 */ /* 0x000fe400000000ff */
[----:B------:R-:W-:-:S07]  /*2cf0*/  @!P1 IADD3 R10, PT, PT, R10, 0x40, RZ ;  /* 0x000000400a0a9810 */ /* 0x000fce0007ffe0ff */
.L_x_45:
[----:B------:R-:W-:Y:S01]  /*2d00*/  LEA R12, R20, 0xc0800000, 0x17 ;  /* 0xc0800000140c7811 */ /* 0x000fe200078eb8ff */
[----:B------:R-:W-:Y:S03]  /*2d10*/  BSSY.RECONVERGENT B1, `(.L_x_50) ;  /* 0x0000036000017945 */ /* 0x000fe60003800200 */
[----:B------:R-:W-:Y:S02]  /*2d20*/  IADD3 R12, PT, PT, -R12, R11, RZ ;  /* 0x0000000b0c0c7210 */ /* 0x000fe40007ffe1ff */
[----:B------:R-:W-:Y:S02]  /*2d30*/  IADD3 R11, PT, PT, R14, -0x7f, RZ ;  /* 0xffffff810e0b7810 */ /* 0x000fe40007ffe0ff */
[----:B------:R-:W0:Y:S01]  /*2d40*/  MUFU.RCP R13, R12 ;  /* 0x0000000c000d7308 */ /* 0x000e220000001000 */
[----:B------:R-:W-:Y:S02]  /*2d50*/  FADD.FTZ R15, -R12, -RZ ;  /* 0x800000ff0c0f7221 */ /* 0x000fe40000010100 */
[C---:B------:R-:W-:Y:S01]  /*2d60*/  IMAD R0, R11.reuse, -0x800000, R0 ;  /* 0xff8000000b007824 */ /* 0x040fe200078e0200 */
[----:B------:R-:W-:-:S04]  /*2d70*/  IADD3 R11, PT, PT, R11, 0x7f, -R20 ;  /* 0x0000007f0b0b7810 */ /* 0x000fc80007ffe814 */
[----:B------:R-:W-:Y:S01]  /*2d80*/  IADD3 R11, PT, PT, R11, R10, RZ ;  /* 0x0000000a0b0b7210 */ /* 0x000fe20007ffe0ff */
[----:B0-----:R-:W-:-:S04]  /*2d90*/  FFMA R14, R13, R15, 1 ;  /* 0x3f8000000d0e7423 */ /* 0x001fc8000000000f */
[----:B------:R-:W-:-:S04]  /*2da0*/  FFMA R22, R13, R14, R13 ;  /* 0x0000000e0d167223 */ /* 0x000fc8000000000d */
[----:B------:R-:W-:-:S04]  /*2db0*/  FFMA R13, R0, R22, RZ ;  /* 0x00000016000d7223 */ /* 0x000fc800000000ff */
[----:B------:R-:W-:-:S04]  /*2dc0*/  FFMA R14, R15, R13, R0 ;  /* 0x0000000d0f0e7223 */ /* 0x000fc80000000000 */
[----:B------:R-:W-:-:S04]  /*2dd0*/  FFMA R17, R22, R14, R13 ;  /* 0x0000000e16117223 */ /* 0x000fc8000000000d */
[----:B------:R-:W-:-:S04]  /*2de0*/  FFMA R14, R15, R17, R0 ;  /* 0x000000110f0e7223 */ /* 0x000fc80000000000 */
[----:B------:R-:W-:-:S05]  /*2df0*/  FFMA R13, R22, R14, R17 ;  /* 0x0000000e160d7223 */ /* 0x000fca0000000011 */
[----:B------:R-:W-:-:S04]  /*2e00*/  SHF.R.U32.HI R0, RZ, 0x17, R13 ;  /* 0x00000017ff007819 */ /* 0x000fc8000001160d */
[----:B------:R-:W-:-:S04]  /*2e10*/  LOP3.LUT R0, R0, 0xff, RZ, 0xc0, !PT ;  /* 0x000000ff00007812 */ /* 0x000fc800078ec0ff */
[----:B------:R-:W-:-:S04]  /*2e20*/  IADD3 R12, PT, PT, R0, R11, RZ ;  /* 0x0000000b000c7210 */ /* 0x000fc80007ffe0ff */
[----:B------:R-:W-:-:S04]  /*2e30*/  IADD3 R0, PT, PT, R12, -0x1, RZ ;  /* 0xffffffff0c007810 */ /* 0x000fc80007ffe0ff */
[----:B------:R-:W-:-:S13]  /*2e40*/  ISETP.GE.U32.AND P0, PT, R0, 0xfe, PT ;  /* 0x000000fe0000780c */ /* 0x000fda0003f06070 */
[----:B------:R-:W-:Y:S05]  /*2e50*/  @!P0 BRA `(.L_x_51) ;  /* 0x0000000000808947 */ /* 0x000fea0003800000 */
[----:B------:R-:W-:-:S13]  /*2e60*/  ISETP.GT.AND P0, PT, R12, 0xfe, PT ;  /* 0x000000fe0c00780c */ /* 0x000fda0003f04270 */
[----:B------:R-:W-:Y:S05]  /*2e70*/  @P0 BRA `(.L_x_52) ;  /* 0x00000000006c0947 */ /* 0x000fea0003800000 */
[----:B------:R-:W-:-:S13]  /*2e80*/  ISETP.GE.AND P0, PT, R12, 0x1, PT ;  /* 0x000000010c00780c */ /* 0x000fda0003f06270 */
[----:B------:R-:W-:Y:S05]  /*2e90*/  @P0 BRA `(.L_x_53) ;  /* 0x0000000000740947 */ /* 0x000fea0003800000 */
[----:B------:R-:W-:Y:S02]  /*2ea0*/  ISETP.GE.AND P0, PT, R12, -0x18, PT ;  /* 0xffffffe80c00780c */ /* 0x000fe40003f06270 */
[----:B------:R-:W-:-:S11]  /*2eb0*/  LOP3.LUT R13, R13, 0x80000000, RZ, 0xc0, !PT ;  /* 0x800000000d0d7812 */ /* 0x000fd600078ec0ff */
[----:B------:R-:W-:Y:S05]  /*2ec0*/  @!P0 BRA `(.L_x_53) ;  /* 0x0000000000688947 */ /* 0x000fea0003800000 */
[-CC-:B------:R-:W-:Y:S01]  /*2ed0*/  FFMA.RZ R0, R22, R14.reuse, R17.reuse ;  /* 0x0000000e16007223 */ /* 0x180fe2000000c011 */
[----:B------:R-:W-:Y:S02]  /*2ee0*/  VIADD R15, R12, 0x20 ;  /* 0x000000200c0f7836 */ /* 0x000fe40000000000 */
[-CC-:B------:R-:W-:Y:S01]  /*2ef0*/  FFMA.RM R11, R22, R14.reuse, R17.reuse ;  /* 0x0000000e160b7223 */ /* 0x180fe20000004011 */
[----:B------:R-:W-:Y:S02]  /*2f00*/  ISETP.NE.AND P2, PT, R12, RZ, PT ;  /* 0x000000ff0c00720c */ /* 0x000fe40003f45270 */
[----:B------:R-:W-:Y:S01]  /*2f10*/  LOP3.LUT R10, R0, 0x7fffff, RZ, 0xc0, !PT ;  /* 0x007fffff000a7812 */ /* 0x000fe200078ec0ff */
[----:B------:R-:W-:Y:S01]  /*2f20*/  FFMA.RP R0, R22, R14, R17 ;  /* 0x0000000e16007223 */ /* 0x000fe20000008011 */
[----:B------:R-:W-:Y:S02]  /*2f30*/  ISETP.NE.AND P1, PT, R12, RZ, PT ;  /* 0x000000ff0c00720c */ /* 0x000fe40003f25270 */
[----:B------:R-:W-:-:S02]  /*2f40*/  LOP3.LUT R10, R10, 0x800000, RZ, 0xfc, !PT ;  /* 0x008000000a0a7812 */ /* 0x000fc400078efcff */
[----:B------:R-:W-:Y:S02]  /*2f50*/  IADD3 R12, PT, PT, -R12, RZ, RZ ;  /* 0x000000ff0c0c7210 */ /* 0x000fe40007ffe1ff */
[----:B------:R-:W-:Y:S02]  /*2f60*/  SHF.L.U32 R15, R10, R15, RZ ;  /* 0x0000000f0a0f7219 */ /* 0x000fe400000006ff */
[----:B------:R-:W-:Y:S02]  /*2f70*/  FSETP.NEU.FTZ.AND P0, PT, R0, R11, PT ;  /* 0x0000000b0000720b */ /* 0x000fe40003f1d000 */
[----:B------:R-:W-:Y:S02]  /*2f80*/  SEL R11, R12, RZ, P2 ;  /* 0x000000ff0c0b7207 */ /* 0x000fe40001000000 */
[----:B------:R-:W-:Y:S02]  /*2f90*/  ISETP.NE.AND P1, PT, R15, RZ, P1 ;  /* 0x000000ff0f00720c */ /* 0x000fe40000f25270 */
[----:B------:R-:W-:-:S02]  /*2fa0*/  SHF.R.U32.HI R11, RZ, R11, R10 ;  /* 0x0000000bff0b7219 */ /* 0x000fc4000001160a */
[----:B------:R-:W-:Y:S02]  /*2fb0*/  PLOP3.LUT P0, PT, P0, P1, PT, 0xf8, 0x8f ;  /* 0x00000000008f781c */ /* 0x000fe40000703f70 */
[----:B------:R-:W-:Y:S02]  /*2fc0*/  SHF.R.U32.HI R15, RZ, 0x1, R11 ;  /* 0x00000001ff0f7819 */ /* 0x000fe4000001160b */
[----:B------:R-:W-:-:S04]  /*2fd0*/  SEL R0, RZ, 0x1, !P0 ;  /* 0x00000001ff007807 */ /* 0x000fc80004000000 */
[----:B------:R-:W-:-:S04]  /*2fe0*/  LOP3.LUT R0, R0, 0x1, R15, 0xf8, !PT ;  /* 0x0000000100007812 */ /* 0x000fc800078ef80f */
[----:B------:R-:W-:-:S04]  /*2ff0*/  LOP3.LUT R0, R0, R11, RZ, 0xc0, !PT ;  /* 0x0000000b00007212 */ /* 0x000fc800078ec0ff */
[----:B------:R-:W-:-:S04]  /*3000*/  IADD3 R0, PT, PT, R15, R0, RZ ;  /* 0x000000000f007210 */ /* 0x000fc80007ffe0ff */
[----:B------:R-:W-:Y:S01]  /*3010*/  LOP3.LUT R13, R0, R13, RZ, 0xfc, !PT ;  /* 0x0000000d000d7212 */ /* 0x000fe200078efcff */
[----:B------:R-:W-:Y:S06]  /*3020*/  BRA `(.L_x_53) ;  /* 0x0000000000107947 */ /* 0x000fec0003800000 */
.L_x_52:
[----:B------:R-:W-:-:S04]  /*3030*/  LOP3.LUT R13, R13, 0x80000000, RZ, 0xc0, !PT ;  /* 0x800000000d0d7812 */ /* 0x000fc800078ec0ff */
[----:B------:R-:W-:Y:S01]  /*3040*/  LOP3.LUT R13, R13, 0x7f800000, RZ, 0xfc, !PT ;  /* 0x7f8000000d0d7812 */ /* 0x000fe200078efcff */
[----:B------:R-:W-:Y:S06]  /*3050*/  BRA `(.L_x_53) ;  /* 0x0000000000047947 */ /* 0x000fec0003800000 */
.L_x_51:
[----:B------:R-:W-:-:S07]  /*3060*/  LEA R13, R11, R13, 0x17 ;  /* 0x0000000d0b0d7211 */ /* 0x000fce00078eb8ff */
.L_x_53:
[----:B------:R-:W-:Y:S05]  /*3070*/  BSYNC.RECONVERGENT B1 ;  /* 0x0000000000017941 */ /* 0x000fea0003800200 */
.L_x_50:
[----:B------:R-:W-:Y:S05]  /*3080*/  BRA `(.L_x_54) ;  /* 0x0000000000207947 */ /* 0x000fea0003800000 */
.L_x_49:
[----:B------:R-:W-:-:S04]  /*3090*/  LOP3.LUT R0, R11, 0x80000000, R0, 0x48, !PT ;  /* 0x800000000b007812 */ /* 0x000fc800078e4800 */
[----:B------:R-:W-:Y:S01]  /*30a0*/  LOP3.LUT R13, R0, 0x7f800000, RZ, 0xfc, !PT ;  /* 0x7f800000000d7812 */ /* 0x000fe200078efcff */
[----:B------:R-:W-:Y:S06]  /*30b0*/  BRA `(.L_x_54) ;  /* 0x0000000000147947 */ /* 0x000fec0003800000 */
.L_x_48:
[----:B------:R-:W-:Y:S01]  /*30c0*/  LOP3.LUT R13, R11, 0x80000000, R0, 0x48, !PT ;  /* 0x800000000b0d7812 */ /* 0x000fe200078e4800 */
[----:B------:R-:W-:Y:S06]  /*30d0*/  BRA `(.L_x_54) ;  /* 0x00000000000c7947 */ /* 0x000fec0003800000 */
.L_x_47:
[----:B------:R-:W0:Y:S01]  /*30e0*/  MUFU.RSQ R13, -QNAN ;  /* 0xffc00000000d7908 */ /* 0x000e220000001400 */
[----:B------:R-:W-:Y:S05]  /*30f0*/  BRA `(.L_x_54) ;  /* 0x0000000000047947 */ /* 0x000fea0003800000 */
.L_x_46:
[----:B------:R-:W-:-:S07]  /*3100*/  FADD.FTZ R13, R0, R3 ;  /* 0x00000003000d7221 */ /* 0x000fce0000010000 */
.L_x_54:
[----:B------:R-:W-:Y:S05]  /*3110*/  BSYNC.RECONVERGENT B0 ;  /* 0x0000000000007941 */ /* 0x000fea0003800200 */
.L_x_44:
[----:B------:R-:W-:Y:S01]  /*3120*/  HFMA2 R11, -RZ, RZ, 0, 0 ;  /* 0x00000000ff0b7431 */ /* 0x000fe200000001ff */
[----:B------:R-:W-:Y:S02]  /*3130*/  MOV R10, R16 ;  /* 0x00000010000a7202 */ /* 0x000fe40000000f00 */
[----:B0-----:R-:W-:Y:S02]  /*3140*/  MOV R0, R13 ;  /* 0x0000000d00007202 */ /* 0x001fe40000000f00 */
[----:B------:R-:W-:Y:S05]  /*3150*/  RET.REL.NODEC R10 `(_Z22fused_attention_kernelPKfS0_S0_Pfi) ;  /* 0xffffffcc0aa87950 */ /* 0x000fea0003c3ffff */
.L_x_55:
[----:B------:R-:W-:-:S00]  /*3160*/  BRA `(.L_x_55) ;  /* 0xfffffffc00fc7947 */ /* 0x000fc0000383ffff */
[----:B------:R-:W-:-:S00]  /*3170*/  NOP ;  /* 0x0000000000007918 */ /* 0x000fc00000000000 */
        /* <DEDUP_REMOVED lines=8> */
.L_x_56:


//--------------------- .nv.shared._Z22fused_attention_kernelPKfS0_S0_Pfi --------------------------
	.section	.nv.shared._Z22fused_attention_kernelPKfS0_S0_Pfi,"aw",@nobits
	.sectionflags	@""
	.align	4
.nv.shared._Z22fused_attention_kernelPKfS0_S0_Pfi:
	.zero		5384


//--------------------- .nv.shared.reserved.0     --------------------------
	.section	.nv.shared.reserved.0,"aw",@nobits
	.weak		__nv_reservedSMEM_offset_0_alias
	.size		__nv_reservedSMEM_offset_0_alias, 0, 64
	.other		__nv_reservedSMEM_offset_0_alias,@"STO_CUDA_RESERVED_SHARED STV_DEFAULT"
__nv_reservedSMEM_offset_0_alias:
	.zero		0
	.zero		64


//--------------------- .nv.constant0._Z22fused_attention_kernelPKfS0_S0_Pfi --------------------------
	.section	.nv.constant0._Z22fused_attention_kernelPKfS0_S0_Pfi,"a",@progbits
	.sectionflags	@""
	.align	4
.nv.constant0._Z22fused_attention_kernelPKfS0_S0_Pfi:
	.zero		932


//--------------------- SYMBOLS --------------------------

	.type		.nv.reservedSmem.offset0,@object
	.size		.nv.reservedSmem.offset0,0x4
	.type		.nv.reservedSmem.cap,@object
	.size		.nv.reservedSmem.cap,0x4
